	.target	sm_90a

	.elftype	@"ET_EXEC"


//--------------------- .note.nv.tkinfo           --------------------------
	.section	.note.nv.tkinfo,"",@"SHT_NOTE"
	.sectionflags	@"SHF_NOTE_NV_TKINFO"
	.tkinfo
        /*0018*/ 	.word	0x00000002
        /*0030*/ 	.string	""
        /*0030*/ 	.string	"ptxas"
        /*0030*/ 	.string	"Cuda compilation tools, release 13.0, V13.0.88"
        /*0030*/ 	.string	"Build cuda_13.0.r13.0/compiler.36424714_0"
        /*0030*/ 	.string	"-arch sm_90a -m 64 "



//--------------------- .note.nv.cuinfo           --------------------------
	.section	.note.nv.cuinfo,"",@"SHT_NOTE"
	.sectionflags	@"SHF_NOTE_NV_CUINFO"
        /*0018*/ 	.short	0x0002
        /*001a*/ 	.short	0x005a
        /*001c*/ 	.short	0x0082
	.zero		2


//--------------------- .nv.info                  --------------------------
	.section	.nv.info,"",@"SHT_CUDA_INFO"
	.align	4


	//----- nvinfo : EIATTR_REGCOUNT
	.align		4
        /*0000*/ 	.byte	0x04, 0x2f
        /*0002*/ 	.short	(.L_15 - .L_14)
	.align		4
.L_14:
        /*0004*/ 	.word	index@(_ZN7cutlass13device_kernelINS_4gemm6kernel13GemmUniversalIN4cute5tupleIJiiiiEEENS1_10collective13CollectiveMmaINS1_34MainloopSm90TmaGmmaWarpSpecializedILi13ENS5_IJNS4_1CILi1EEESB_SB_EEENS1_35KernelTmaWarpSpecializedCooperativeEEENS5_IJNSA_ILi192EEENSA_ILi80EEENSA_ILi32EEEEEENS_10bfloat16_tENS5_IJlSB_lEEESJ_SK_NS4_8TiledMMAINS4_8MMA_AtomIJNS4_4SM904GMMA27MMA_64x16x16_F32BF16BF16_SSILNSO_5MajorE0ELSQ_0ELNSO_7ScaleInE1ELSR_1EEEEEENS4_6LayoutINS5_IJNSA_ILi2EEESB_SB_EEENS5_IJSB_NSA_ILi0EEESX_EEEEENS5_IJNS4_10UnderscoreES10_S10_EEEEENS4_13SM90_TMA_LOADENS4_14ComposedLayoutINS4_7SwizzleILi2ELi4ELi3EEENS4_18smem_ptr_flag_bitsILi16EEENSU_INS5_IJNSA_ILi8EEESH_EEENS5_IJSH_SB_EEEEEEEvNS4_8identityES13_S1D_vS1E_EENS_8epilogue10collective6detail29Sm90TmaWarpSpecializedAdapterINS1H_15DefaultEpilogueISJ_SK_SK_NS1G_6thread17LinearCombinationISJ_Li1EffLNS1L_9ScaleType4KindE0ELNS_15FloatRoundStyleE2ESJ_EENS1_15EpilogueDefaultEEEEEvvEEEEvNT_6ParamsE)
        /*0008*/ 	.word	0x000000a8


	//----- nvinfo : EIATTR_FRAME_SIZE
	.align		4
.L_15:
        /*000c*/ 	.byte	0x04, 0x11
        /*000e*/ 	.short	(.L_17 - .L_16)
	.align		4
.L_16:
        /*0010*/ 	.word	index@(_ZN7cutlass13device_kernelINS_4gemm6kernel13GemmUniversalIN4cute5tupleIJiiiiEEENS1_10collective13CollectiveMmaINS1_34MainloopSm90TmaGmmaWarpSpecializedILi13ENS5_IJNS4_1CILi1EEESB_SB_EEENS1_35KernelTmaWarpSpecializedCooperativeEEENS5_IJNSA_ILi192EEENSA_ILi80EEENSA_ILi32EEEEEENS_10bfloat16_tENS5_IJlSB_lEEESJ_SK_NS4_8TiledMMAINS4_8MMA_AtomIJNS4_4SM904GMMA27MMA_64x16x16_F32BF16BF16_SSILNSO_5MajorE0ELSQ_0ELNSO_7ScaleInE1ELSR_1EEEEEENS4_6LayoutINS5_IJNSA_ILi2EEESB_SB_EEENS5_IJSB_NSA_ILi0EEESX_EEEEENS5_IJNS4_10UnderscoreES10_S10_EEEEENS4_13SM90_TMA_LOADENS4_14ComposedLayoutINS4_7SwizzleILi2ELi4ELi3EEENS4_18smem_ptr_flag_bitsILi16EEENSU_INS5_IJNSA_ILi8EEESH_EEENS5_IJSH_SB_EEEEEEEvNS4_8identityES13_S1D_vS1E_EENS_8epilogue10collective6detail29Sm90TmaWarpSpecializedAdapterINS1H_15DefaultEpilogueISJ_SK_SK_NS1G_6thread17LinearCombinationISJ_Li1EffLNS1L_9ScaleType4KindE0ELNS_15FloatRoundStyleE2ESJ_EENS1_15EpilogueDefaultEEEEEvvEEEEvNT_6ParamsE)
        /*0014*/ 	.word	0x00000000


	//----- nvinfo : EIATTR_MIN_STACK_SIZE
	.align		4
.L_17:
        /*0018*/ 	.byte	0x04, 0x12
        /*001a*/ 	.short	(.L_19 - .L_18)
	.align		4
.L_18:
        /*001c*/ 	.word	index@(_ZN7cutlass13device_kernelINS_4gemm6kernel13GemmUniversalIN4cute5tupleIJiiiiEEENS1_10collective13CollectiveMmaINS1_34MainloopSm90TmaGmmaWarpSpecializedILi13ENS5_IJNS4_1CILi1EEESB_SB_EEENS1_35KernelTmaWarpSpecializedCooperativeEEENS5_IJNSA_ILi192EEENSA_ILi80EEENSA_ILi32EEEEEENS_10bfloat16_tENS5_IJlSB_lEEESJ_SK_NS4_8TiledMMAINS4_8MMA_AtomIJNS4_4SM904GMMA27MMA_64x16x16_F32BF16BF16_SSILNSO_5MajorE0ELSQ_0ELNSO_7ScaleInE1ELSR_1EEEEEENS4_6LayoutINS5_IJNSA_ILi2EEESB_SB_EEENS5_IJSB_NSA_ILi0EEESX_EEEEENS5_IJNS4_10UnderscoreES10_S10_EEEEENS4_13SM90_TMA_LOADENS4_14ComposedLayoutINS4_7SwizzleILi2ELi4ELi3EEENS4_18smem_ptr_flag_bitsILi16EEENSU_INS5_IJNSA_ILi8EEESH_EEENS5_IJSH_SB_EEEEEEEvNS4_8identityES13_S1D_vS1E_EENS_8epilogue10collective6detail29Sm90TmaWarpSpecializedAdapterINS1H_15DefaultEpilogueISJ_SK_SK_NS1G_6thread17LinearCombinationISJ_Li1EffLNS1L_9ScaleType4KindE0ELNS_15FloatRoundStyleE2ESJ_EENS1_15EpilogueDefaultEEEEEvvEEEEvNT_6ParamsE)
        /*0020*/ 	.word	0x00000000
.L_19:


//--------------------- .nv.compat                --------------------------
	.section	.nv.compat,"",@"SHT_CUDA_COMPAT_INFO"
	.align	4
        /*0000*/ 	.byte	0x02, 0x09, 0x01, 0x00, 0x02, 0x02, 0x04, 0x00, 0x02, 0x05, 0x05, 0x00, 0x03, 0x07, 0x01, 0x01
        /*0010*/ 	.byte	0x02, 0x03, 0x01, 0x00, 0x02, 0x06, 0x01, 0x00, 0x04, 0x0b, 0x08, 0x00, 0x00, 0x00, 0x00, 0x00
        /*0020*/ 	.byte	0x00, 0x00, 0x00, 0x00


//--------------------- .nv.info._ZN7cutlass13device_kernelINS_4gemm6kernel13GemmUniversalIN4cute5tupleIJiiiiEEENS1_10collective13CollectiveMmaINS1_34MainloopSm90TmaGmmaWarpSpecializedILi13ENS5_IJNS4_1CILi1EEESB_SB_EEENS1_35KernelTmaWarpSpecializedCooperativeEEENS5_IJNSA_ILi192EEENSA_ILi80EEENSA_ILi32EEEEEENS_10bfloat16_tENS5_IJlSB_lEEESJ_SK_NS4_8TiledMMAINS4_8MMA_AtomIJNS4_4SM904GMMA27MMA_64x16x16_F32BF16BF16_SSILNSO_5MajorE0ELSQ_0ELNSO_7ScaleInE1ELSR_1EEEEEENS4_6LayoutINS5_IJNSA_ILi2EEESB_SB_EEENS5_IJSB_NSA_ILi0EEESX_EEEEENS5_IJNS4_10UnderscoreES10_S10_EEEEENS4_13SM90_TMA_LOADENS4_14ComposedLayoutINS4_7SwizzleILi2ELi4ELi3EEENS4_18smem_ptr_flag_bitsILi16EEENSU_INS5_IJNSA_ILi8EEESH_EEENS5_IJSH_SB_EEEEEEEvNS4_8identityES13_S1D_vS1E_EENS_8epilogue10collective6detail29Sm90TmaWarpSpecializedAdapterINS1H_15DefaultEpilogueISJ_SK_SK_NS1G_6thread17LinearCombinationISJ_Li1EffLNS1L_9ScaleType4KindE0ELNS_15FloatRoundStyleE2ESJ_EENS1_15EpilogueDefaultEEEEEvvEEEEvNT_6ParamsE --------------------------
	.section	.nv.info._ZN7cutlass13device_kernelINS_4gemm6kernel13GemmUniversalIN4cute5tupleIJiiiiEEENS1_10collective13CollectiveMmaINS1_34MainloopSm90TmaGmmaWarpSpecializedILi13ENS5_IJNS4_1CILi1EEESB_SB_EEENS1_35KernelTmaWarpSpecializedCooperativeEEENS5_IJNSA_ILi192EEENSA_ILi80EEENSA_ILi32EEEEEENS_10bfloat16_tENS5_IJlSB_lEEESJ_SK_NS4_8TiledMMAINS4_8MMA_AtomIJNS4_4SM904GMMA27MMA_64x16x16_F32BF16BF16_SSILNSO_5MajorE0ELSQ_0ELNSO_7ScaleInE1ELSR_1EEEEEENS4_6LayoutINS5_IJNSA_ILi2EEESB_SB_EEENS5_IJSB_NSA_ILi0EEESX_EEEEENS5_IJNS4_10UnderscoreES10_S10_EEEEENS4_13SM90_TMA_LOADENS4_14ComposedLayoutINS4_7SwizzleILi2ELi4ELi3EEENS4_18smem_ptr_flag_bitsILi16EEENSU_INS5_IJNSA_ILi8EEESH_EEENS5_IJSH_SB_EEEEEEEvNS4_8identityES13_S1D_vS1E_EENS_8epilogue10collective6detail29Sm90TmaWarpSpecializedAdapterINS1H_15DefaultEpilogueISJ_SK_SK_NS1G_6thread17LinearCombinationISJ_Li1EffLNS1L_9ScaleType4KindE0ELNS_15FloatRoundStyleE2ESJ_EENS1_15EpilogueDefaultEEEEEvvEEEEvNT_6ParamsE,"",@"SHT_CUDA_INFO"
	.sectionflags	@""
	.align	4


	//----- nvinfo : EIATTR_CUDA_API_VERSION
	.align		4
        /*0000*/ 	.byte	0x04, 0x37
        /*0002*/ 	.short	(.L_21 - .L_20)
.L_20:
        /*0004*/ 	.word	0x00000082


	//----- nvinfo : EIATTR_KPARAM_INFO
	.align		4
.L_21:
        /*0008*/ 	.byte	0x04, 0x17
        /*000a*/ 	.short	(.L_23 - .L_22)
.L_22:
        /*000c*/ 	.word	0x00000000
        /*0010*/ 	.short	0x0000
        /*0012*/ 	.short	0x0070
        /*0014*/ 	.byte	0x00, 0xf0, 0x01, 0x10


	//----- nvinfo : EIATTR_SPARSE_MMA_MASK
	.align		4
.L_23:
        /*0018*/ 	.byte	0x03, 0x50
        /*001a*/ 	.short	0x0000


	//----- nvinfo : EIATTR_MAXREG_COUNT
	.align		4
        /*001c*/ 	.byte	0x03, 0x1b
        /*001e*/ 	.short	0x00a8


	//----- nvinfo : EIATTR_NUM_BARRIERS
	.align		4
        /*0020*/ 	.byte	0x02, 0x4c
        /*0022*/ 	.byte	0x01
	.zero		1


	//----- nvinfo : EIATTR_EXTERNS
	.align		4
        /*0024*/ 	.byte	0x04, 0x0f
        /*0026*/ 	.short	(.L_25 - .L_24)


	//   ....[0]....
	.align		4
.L_24:
        /*0028*/ 	.word	index@(__assertfail)


	//----- nvinfo : EIATTR_MERCURY_ISA_VERSION
	.align		4
.L_25:
        /*002c*/ 	.byte	0x03, 0x5f
        /*002e*/ 	.short	0x0101


	//----- nvinfo : EIATTR_INT_WARP_WIDE_INSTR_OFFSETS
	.align		4
        /*0030*/ 	.byte	0x04, 0x31
        /*0032*/ 	.short	(.L_27 - .L_26)


	//   ....[0]....
.L_26:
        /*0034*/ 	.word	0x00000500


	//   ....[1]....
        /*0038*/ 	.word	0x00000530


	//   ....[2]....
        /*003c*/ 	.word	0x00000610


	//----- nvinfo : EIATTR_COOP_GROUP_MASK_REGIDS
	.align		4
.L_27:
        /*0040*/ 	.byte	0x04, 0x29
        /*0042*/ 	.short	(.L_29 - .L_28)


	//   ....[0]....
.L_28:
        /*0044*/ 	.word	0xffffffff


	//   ....[1]....
        /*0048*/ 	.word	0xffffffff


	//   ....[2]....
        /*004c*/ 	.word	0xffffffff


	//   ....[3]....
        /*0050*/ 	.word	0xffffffff


	//   ....[4]....
        /*0054*/ 	.word	0xffffffff


	//----- nvinfo : EIATTR_COOP_GROUP_INSTR_OFFSETS
	.align		4
.L_29:
        /*0058*/ 	.byte	0x04, 0x28
        /*005a*/ 	.short	(.L_31 - .L_30)


	//   ....[0]....
.L_30:
        /*005c*/ 	.word	0x00000060


	//   ....[1]....
        /*0060*/ 	.word	0x00000070


	//   ....[2]....
        /*0064*/ 	.word	0x00000130


	//   ....[3]....
        /*0068*/ 	.word	0x00000410


	//   ....[4]....
        /*006c*/ 	.word	0x000010c0


	//----- nvinfo : EIATTR_REG_RECONFIG
	.align		4
.L_31:
        /*0070*/ 	.byte	0x01, 0x54
	.zero		2


	//----- nvinfo : EIATTR_SYSCALL_OFFSETS
	.align		4
        /*0074*/ 	.byte	0x04, 0x46
        /*0076*/ 	.short	(.L_33 - .L_32)


	//   ....[0]....
.L_32:
        /*0078*/ 	.word	0x00001280


	//----- nvinfo : EIATTR_MBARRIER_INSTR_OFFSETS
	.align		4
.L_33:
        /*007c*/ 	.byte	0x04, 0x39
        /*007e*/ 	.short	(.L_35 - .L_34)


	//   ....[0]....
.L_34:
        /*0080*/ 	.word	0x00000250
        /*0084*/ 	.word	0x000000ff
        /*0088*/ 	.word	0x00000000
        /*008c*/ 	.short	0x0100
        /*008e*/ 	.byte	0x08
	.zero		1


	//   ....[1]....
        /*0090*/ 	.word	0x00000260
        /*0094*/ 	.word	0x000000ff
        /*0098*/ 	.word	0x00000068
        /*009c*/ 	.short	0x0100
        /*009e*/ 	.byte	0x08
	.zero		1


	//   ....[2]....
        /*00a0*/ 	.word	0x00000270
        /*00a4*/ 	.word	0x000000ff
        /*00a8*/ 	.word	0x00000008
        /*00ac*/ 	.short	0x0100
        /*00ae*/ 	.byte	0x08
	.zero		1


	//   ....[3]....
        /*00b0*/ 	.word	0x00000280
        /*00b4*/ 	.word	0x000000ff
        /*00b8*/ 	.word	0x00000070
        /*00bc*/ 	.short	0x0100
        /*00be*/ 	.byte	0x08
	.zero		1


	//   ....[4]....
        /*00c0*/ 	.word	0x00000290
        /*00c4*/ 	.word	0x000000ff
        /*00c8*/ 	.word	0x00000010
        /*00cc*/ 	.short	0x0100
        /*00ce*/ 	.byte	0x08
	.zero		1


	//   ....[5]....
        /*00d0*/ 	.word	0x000002a0
        /*00d4*/ 	.word	0x000000ff
        /*00d8*/ 	.word	0x00000078
        /*00dc*/ 	.short	0x0100
        /*00de*/ 	.byte	0x08
	.zero		1


	//   ....[6]....
        /*00e0*/ 	.word	0x000002b0
        /*00e4*/ 	.word	0x000000ff
        /*00e8*/ 	.word	0x00000018
        /*00ec*/ 	.short	0x0100
        /*00ee*/ 	.byte	0x08
	.zero		1


	//   ....[7]....
        /*00f0*/ 	.word	0x000002c0
        /*00f4*/ 	.word	0x000000ff
        /*00f8*/ 	.word	0x00000080
        /*00fc*/ 	.short	0x0100
        /*00fe*/ 	.byte	0x08
	.zero		1


	//   ....[8]....
        /*0100*/ 	.word	0x000002d0
        /*0104*/ 	.word	0x000000ff
        /*0108*/ 	.word	0x00000020
        /*010c*/ 	.short	0x0100
        /*010e*/ 	.byte	0x08
	.zero		1


	//   ....[9]....
        /*0110*/ 	.word	0x000002e0
        /*0114*/ 	.word	0x000000ff
        /*0118*/ 	.word	0x00000088
        /*011c*/ 	.short	0x0100
        /*011e*/ 	.byte	0x08
	.zero		1


	//   ....[10]....
        /*0120*/ 	.word	0x000002f0
        /*0124*/ 	.word	0x000000ff
        /*0128*/ 	.word	0x00000028
        /*012c*/ 	.short	0x0100
        /*012e*/ 	.byte	0x08
	.zero		1


	//   ....[11]....
        /*0130*/ 	.word	0x00000300
        /*0134*/ 	.word	0x000000ff
        /*0138*/ 	.word	0x00000090
        /*013c*/ 	.short	0x0100
        /*013e*/ 	.byte	0x08
	.zero		1


	//   ....[12]....
        /*0140*/ 	.word	0x00000310
        /*0144*/ 	.word	0x000000ff
        /*0148*/ 	.word	0x00000030
        /*014c*/ 	.short	0x0100
        /*014e*/ 	.byte	0x08
	.zero		1


	//   ....[13]....
        /*0150*/ 	.word	0x00000320
        /*0154*/ 	.word	0x000000ff
        /*0158*/ 	.word	0x00000098
        /*015c*/ 	.short	0x0100
        /*015e*/ 	.byte	0x08
	.zero		1


	//   ....[14]....
        /*0160*/ 	.word	0x00000330
        /*0164*/ 	.word	0x000000ff
        /*0168*/ 	.word	0x00000038
        /*016c*/ 	.short	0x0100
        /*016e*/ 	.byte	0x08
	.zero		1


	//   ....[15]....
        /*0170*/ 	.word	0x00000340
        /*0174*/ 	.word	0x000000ff
        /*0178*/ 	.word	0x000000a0
        /*017c*/ 	.short	0x0100
        /*017e*/ 	.byte	0x08
	.zero		1


	//   ....[16]....
        /*0180*/ 	.word	0x00000350
        /*0184*/ 	.word	0x000000ff
        /*0188*/ 	.word	0x00000040
        /*018c*/ 	.short	0x0100
        /*018e*/ 	.byte	0x08
	.zero		1


	//   ....[17]....
        /*0190*/ 	.word	0x00000360
        /*0194*/ 	.word	0x000000ff
        /*0198*/ 	.word	0x000000a8
        /*019c*/ 	.short	0x0100
        /*019e*/ 	.byte	0x08
	.zero		1


	//   ....[18]....
        /*01a0*/ 	.word	0x00000370
        /*01a4*/ 	.word	0x000000ff
        /*01a8*/ 	.word	0x00000048
        /*01ac*/ 	.short	0x0100
        /*01ae*/ 	.byte	0x08
	.zero		1


	//   ....[19]....
        /*01b0*/ 	.word	0x00000380
        /*01b4*/ 	.word	0x000000ff
        /*01b8*/ 	.word	0x000000b0
        /*01bc*/ 	.short	0x0100
        /*01be*/ 	.byte	0x08
	.zero		1


	//   ....[20]....
        /*01c0*/ 	.word	0x00000390
        /*01c4*/ 	.word	0x000000ff
        /*01c8*/ 	.word	0x00000050
        /*01cc*/ 	.short	0x0100
        /*01ce*/ 	.byte	0x08
	.zero		1


	//   ....[21]....
        /*01d0*/ 	.word	0x000003a0
        /*01d4*/ 	.word	0x000000ff
        /*01d8*/ 	.word	0x000000b8
        /*01dc*/ 	.short	0x0100
        /*01de*/ 	.byte	0x08
	.zero		1


	//   ....[22]....
        /*01e0*/ 	.word	0x000003b0
        /*01e4*/ 	.word	0x000000ff
        /*01e8*/ 	.word	0x00000058
        /*01ec*/ 	.short	0x0100
        /*01ee*/ 	.byte	0x08
	.zero		1


	//   ....[23]....
        /*01f0*/ 	.word	0x000003c0
        /*01f4*/ 	.word	0x000000ff
        /*01f8*/ 	.word	0x000000c0
        /*01fc*/ 	.short	0x0100
        /*01fe*/ 	.byte	0x08
	.zero		1


	//   ....[24]....
        /*0200*/ 	.word	0x000003d0
        /*0204*/ 	.word	0x000000ff
        /*0208*/ 	.word	0x00000060
        /*020c*/ 	.short	0x0100
        /*020e*/ 	.byte	0x08
	.zero		1


	//   ....[25]....
        /*0210*/ 	.word	0x000003e0
        /*0214*/ 	.word	0x000000ff
        /*0218*/ 	.word	0x000000c8
        /*021c*/ 	.short	0x0100
        /*021e*/ 	.byte	0x08
	.zero		1


	//   ....[26]....
        /*0220*/ 	.word	0x00000680
        /*0224*/ 	.word	0x000000ff
        /*0228*/ 	.word	0x000000e0
        /*022c*/ 	.short	0x0100
        /*022e*/ 	.byte	0x06
	.zero		1


	//   ....[27]....
        /*0230*/ 	.word	0x000006e0
        /*0234*/ 	.word	0x000000ff
        /*0238*/ 	.word	0x000000e8
        /*023c*/ 	.short	0x0100
        /*023e*/ 	.byte	0x06
	.zero		1


	//   ....[28]....
        /*0240*/ 	.word	0x00001300
        /*0244*/ 	.word	0x00000003
        /*0248*/ 	.word	0x00000000
        /*024c*/ 	.short	0x010a
        /*024e*/ 	.byte	0x3f
	.zero		1


	//   ....[29]....
        /*0250*/ 	.word	0x00001340
        /*0254*/ 	.word	0x00000003
        /*0258*/ 	.word	0x00000000
        /*025c*/ 	.short	0x010a
        /*025e*/ 	.byte	0x3f
	.zero		1


	//   ....[30]....
        /*0260*/ 	.word	0x00001c90
        /*0264*/ 	.word	0x000000ff
        /*0268*/ 	.word	0x00000000
        /*026c*/ 	.short	0x010a
        /*026e*/ 	.byte	0x08
	.zero		1


	//   ....[31]....
        /*0270*/ 	.word	0x00001cd0
        /*0274*/ 	.word	0x000000ff
        /*0278*/ 	.word	0x00000000
        /*027c*/ 	.short	0x010a
        /*027e*/ 	.byte	0x08
	.zero		1


	//   ....[32]....
        /*0280*/ 	.word	0x00002510
        /*0284*/ 	.word	0x000000ff
        /*0288*/ 	.word	0x00000000
        /*028c*/ 	.short	0x0101
        /*028e*/ 	.byte	0x08
	.zero		1


	//   ....[33]....
        /*0290*/ 	.word	0x000026c0
        /*0294*/ 	.word	0x00000000
        /*0298*/ 	.word	0x00000000
        /*029c*/ 	.short	0x0101
        /*029e*/ 	.byte	0x3f
	.zero		1


	//   ....[34]....
        /*02a0*/ 	.word	0x000089c0
        /*02a4*/ 	.word	0x0000000e
        /*02a8*/ 	.word	0x00000068
        /*02ac*/ 	.short	0x010a
        /*02ae*/ 	.byte	0x3f
	.zero		1


	//   ....[35]....
        /*02b0*/ 	.word	0x00008d40
        /*02b4*/ 	.word	0x00000006
        /*02b8*/ 	.word	0x000000e8
        /*02bc*/ 	.short	0x0101
        /*02be*/ 	.byte	0x3f
	.zero		1


	//   ....[36]....
        /*02c0*/ 	.word	0x00009470
        /*02c4*/ 	.word	0x00000007
        /*02c8*/ 	.word	0x00000000
        /*02cc*/ 	.short	0x010a
        /*02ce*/ 	.byte	0x3f
	.zero		1


	//   ....[37]....
        /*02d0*/ 	.word	0x000094f0
        /*02d4*/ 	.word	0x00000009
        /*02d8*/ 	.word	0x00000000
        /*02dc*/ 	.short	0x010a
        /*02de*/ 	.byte	0x3f
	.zero		1


	//   ....[38]....
        /*02e0*/ 	.word	0x00009580
        /*02e4*/ 	.word	0x00000006
        /*02e8*/ 	.word	0x00000000
        /*02ec*/ 	.short	0x010a
        /*02ee*/ 	.byte	0x3f
	.zero		1


	//   ....[39]....
        /*02f0*/ 	.word	0x00009610
        /*02f4*/ 	.word	0x00000009
        /*02f8*/ 	.word	0x00000000
        /*02fc*/ 	.short	0x010a
        /*02fe*/ 	.byte	0x3f
	.zero		1


	//   ....[40]....
        /*0300*/ 	.word	0x000096a0
        /*0304*/ 	.word	0x00000006
        /*0308*/ 	.word	0x00000000
        /*030c*/ 	.short	0x010a
        /*030e*/ 	.byte	0x3f
	.zero		1


	//   ....[41]....
        /*0310*/ 	.word	0x00009730
        /*0314*/ 	.word	0x00000009
        /*0318*/ 	.word	0x00000000
        /*031c*/ 	.short	0x010a
        /*031e*/ 	.byte	0x3f
	.zero		1


	//   ....[42]....
        /*0320*/ 	.word	0x000097c0
        /*0324*/ 	.word	0x00000006
        /*0328*/ 	.word	0x00000000
        /*032c*/ 	.short	0x010a
        /*032e*/ 	.byte	0x3f
	.zero		1


	//   ....[43]....
        /*0330*/ 	.word	0x00009850
        /*0334*/ 	.word	0x00000009
        /*0338*/ 	.word	0x00000000
        /*033c*/ 	.short	0x010a
        /*033e*/ 	.byte	0x3f
	.zero		1


	//   ....[44]....
        /*0340*/ 	.word	0x000098e0
        /*0344*/ 	.word	0x00000006
        /*0348*/ 	.word	0x00000000
        /*034c*/ 	.short	0x010a
        /*034e*/ 	.byte	0x3f
	.zero		1


	//   ....[45]....
        /*0350*/ 	.word	0x00009970
        /*0354*/ 	.word	0x00000009
        /*0358*/ 	.word	0x00000000
        /*035c*/ 	.short	0x010a
        /*035e*/ 	.byte	0x3f
	.zero		1


	//   ....[46]....
        /*0360*/ 	.word	0x00009a00
        /*0364*/ 	.word	0x00000006
        /*0368*/ 	.word	0x00000000
        /*036c*/ 	.short	0x010a
        /*036e*/ 	.byte	0x3f
	.zero		1


	//   ....[47]....
        /*0370*/ 	.word	0x00009a90
        /*0374*/ 	.word	0x00000009
        /*0378*/ 	.word	0x00000000
        /*037c*/ 	.short	0x010a
        /*037e*/ 	.byte	0x3f
	.zero		1


	//   ....[48]....
        /*0380*/ 	.word	0x00009b20
        /*0384*/ 	.word	0x00000003
        /*0388*/ 	.word	0x00000000
        /*038c*/ 	.short	0x010a
        /*038e*/ 	.byte	0x3f
	.zero		1


	//   ....[49]....
        /*0390*/ 	.word	0x00009b80
        /*0394*/ 	.word	0x00000003
        /*0398*/ 	.word	0x00000000
        /*039c*/ 	.short	0x010a
        /*039e*/ 	.byte	0x3f
	.zero		1


	//   ....[50]....
        /*03a0*/ 	.word	0x00009be0
        /*03a4*/ 	.word	0x00000005
        /*03a8*/ 	.word	0x00000000
        /*03ac*/ 	.short	0x010a
        /*03ae*/ 	.byte	0x3f
	.zero		1


	//   ....[51]....
        /*03b0*/ 	.word	0x00009cb0
        /*03b4*/ 	.word	0x0000000e
        /*03b8*/ 	.word	0x00000068
        /*03bc*/ 	.short	0x010a
        /*03be*/ 	.byte	0x3f
	.zero		1


	//   ....[52]....
        /*03c0*/ 	.word	0x00009d80
        /*03c4*/ 	.word	0x00000007
        /*03c8*/ 	.word	0x00000000
        /*03cc*/ 	.short	0x010a
        /*03ce*/ 	.byte	0x3f
	.zero		1


	//   ....[53]....
        /*03d0*/ 	.word	0x00009dd0
        /*03d4*/ 	.word	0x00000009
        /*03d8*/ 	.word	0x00000000
        /*03dc*/ 	.short	0x010a
        /*03de*/ 	.byte	0x3f
	.zero		1


	//   ....[54]....
        /*03e0*/ 	.word	0x00009e20
        /*03e4*/ 	.word	0x00000006
        /*03e8*/ 	.word	0x00000000
        /*03ec*/ 	.short	0x010a
        /*03ee*/ 	.byte	0x3f
	.zero		1


	//   ....[55]....
        /*03f0*/ 	.word	0x00009e70
        /*03f4*/ 	.word	0x00000009
        /*03f8*/ 	.word	0x00000000
        /*03fc*/ 	.short	0x010a
        /*03fe*/ 	.byte	0x3f
	.zero		1


	//   ....[56]....
        /*0400*/ 	.word	0x00009ec0
        /*0404*/ 	.word	0x00000006
        /*0408*/ 	.word	0x00000000
        /*040c*/ 	.short	0x010a
        /*040e*/ 	.byte	0x3f
	.zero		1


	//   ....[57]....
        /*0410*/ 	.word	0x00009f10
        /*0414*/ 	.word	0x00000009
        /*0418*/ 	.word	0x00000000
        /*041c*/ 	.short	0x010a
        /*041e*/ 	.byte	0x3f
	.zero		1


	//   ....[58]....
        /*0420*/ 	.word	0x00009f60
        /*0424*/ 	.word	0x00000006
        /*0428*/ 	.word	0x00000000
        /*042c*/ 	.short	0x010a
        /*042e*/ 	.byte	0x3f
	.zero		1


	//   ....[59]....
        /*0430*/ 	.word	0x00009fb0
        /*0434*/ 	.word	0x00000009
        /*0438*/ 	.word	0x00000000
        /*043c*/ 	.short	0x010a
        /*043e*/ 	.byte	0x3f
	.zero		1


	//   ....[60]....
        /*0440*/ 	.word	0x0000a000
        /*0444*/ 	.word	0x00000006
        /*0448*/ 	.word	0x00000000
        /*044c*/ 	.short	0x010a
        /*044e*/ 	.byte	0x3f
	.zero		1


	//   ....[61]....
        /*0450*/ 	.word	0x0000a050
        /*0454*/ 	.word	0x00000009
        /*0458*/ 	.word	0x00000000
        /*045c*/ 	.short	0x010a
        /*045e*/ 	.byte	0x3f
	.zero		1


	//   ....[62]....
        /*0460*/ 	.word	0x0000a0a0
        /*0464*/ 	.word	0x00000006
        /*0468*/ 	.word	0x00000000
        /*046c*/ 	.short	0x010a
        /*046e*/ 	.byte	0x3f
	.zero		1


	//   ....[63]....
        /*0470*/ 	.word	0x0000a0f0
        /*0474*/ 	.word	0x00000009
        /*0478*/ 	.word	0x00000000
        /*047c*/ 	.short	0x010a
        /*047e*/ 	.byte	0x3f
	.zero		1


	//----- nvinfo : EIATTR_NUM_MBARRIERS
	.align		4
.L_35:
        /*0480*/ 	.byte	0x03, 0x38
        /*0482*/ 	.short	0x001c


	//----- nvinfo : EIATTR_EXIT_INSTR_OFFSETS
	.align		4
        /*0484*/ 	.byte	0x04, 0x1c
        /*0486*/ 	.short	(.L_37 - .L_36)


	//   ....[0]....
.L_36:
        /*0488*/ 	.word	0x00000730


	//   ....[1]....
        /*048c*/ 	.word	0x00000ff0


	//   ....[2]....
        /*0490*/ 	.word	0x00008030


	//   ....[3]....
        /*0494*/ 	.word	0x00008660


	//   ....[4]....
        /*0498*/ 	.word	0x00009b70


	//----- nvinfo : EIATTR_MAX_THREADS
	.align		4
.L_37:
        /*049c*/ 	.byte	0x04, 0x05
        /*049e*/ 	.short	(.L_39 - .L_38)
.L_38:
        /*04a0*/ 	.word	0x00000180
        /*04a4*/ 	.word	0x00000001
        /*04a8*/ 	.word	0x00000001


	//----- nvinfo : EIATTR_CRS_STACK_SIZE
	.align		4
.L_39:
        /*04ac*/ 	.byte	0x04, 0x1e
        /*04ae*/ 	.short	(.L_41 - .L_40)
.L_40:
        /*04b0*/ 	.word	0x00000000


	//----- nvinfo : EIATTR_CBANK_PARAM_SIZE
	.align		4
.L_41:
        /*04b4*/ 	.byte	0x03, 0x19
        /*04b6*/ 	.short	0x0470


	//----- nvinfo : EIATTR_PARAM_CBANK
	.align		4
        /*04b8*/ 	.byte	0x04, 0x0a
        /*04ba*/ 	.short	(.L_43 - .L_42)
	.align		4
.L_42:
        /*04bc*/ 	.word	index@(.nv.constant0._ZN7cutlass13device_kernelINS_4gemm6kernel13GemmUniversalIN4cute5tupleIJiiiiEEENS1_10collective13CollectiveMmaINS1_34MainloopSm90TmaGmmaWarpSpecializedILi13ENS5_IJNS4_1CILi1EEESB_SB_EEENS1_35KernelTmaWarpSpecializedCooperativeEEENS5_IJNSA_ILi192EEENSA_ILi80EEENSA_ILi32EEEEEENS_10bfloat16_tENS5_IJlSB_lEEESJ_SK_NS4_8TiledMMAINS4_8MMA_AtomIJNS4_4SM904GMMA27MMA_64x16x16_F32BF16BF16_SSILNSO_5MajorE0ELSQ_0ELNSO_7ScaleInE1ELSR_1EEEEEENS4_6LayoutINS5_IJNSA_ILi2EEESB_SB_EEENS5_IJSB_NSA_ILi0EEESX_EEEEENS5_IJNS4_10UnderscoreES10_S10_EEEEENS4_13SM90_TMA_LOADENS4_14ComposedLayoutINS4_7SwizzleILi2ELi4ELi3EEENS4_18smem_ptr_flag_bitsILi16EEENSU_INS5_IJNSA_ILi8EEESH_EEENS5_IJSH_SB_EEEEEEEvNS4_8identityES13_S1D_vS1E_EENS_8epilogue10collective6detail29Sm90TmaWarpSpecializedAdapterINS1H_15DefaultEpilogueISJ_SK_SK_NS1G_6thread17LinearCombinationISJ_Li1EffLNS1L_9ScaleType4KindE0ELNS_15FloatRoundStyleE2ESJ_EENS1_15EpilogueDefaultEEEEEvvEEEEvNT_6ParamsE)
        /*04c0*/ 	.short	0x0210
        /*04c2*/ 	.short	0x0470


	//----- nvinfo : EIATTR_SW_WAR
	.align		4
.L_43:
        /*04c4*/ 	.byte	0x04, 0x36
        /*04c6*/ 	.short	(.L_45 - .L_44)
.L_44:
        /*04c8*/ 	.word	0x00000008
.L_45:


//--------------------- .nv.callgraph             --------------------------
	.section	.nv.callgraph,"",@"SHT_CUDA_CALLGRAPH"
	.align	4
	.sectionentsize	8
	.align		4
        /*0000*/ 	.word	0x00000000
	.align		4
        /*0004*/ 	.word	0xffffffff
	.align		4
        /*0008*/ 	.word	index@(_ZN7cutlass13device_kernelINS_4gemm6kernel13GemmUniversalIN4cute5tupleIJiiiiEEENS1_10collective13CollectiveMmaINS1_34MainloopSm90TmaGmmaWarpSpecializedILi13ENS5_IJNS4_1CILi1EEESB_SB_EEENS1_35KernelTmaWarpSpecializedCooperativeEEENS5_IJNSA_ILi192EEENSA_ILi80EEENSA_ILi32EEEEEENS_10bfloat16_tENS5_IJlSB_lEEESJ_SK_NS4_8TiledMMAINS4_8MMA_AtomIJNS4_4SM904GMMA27MMA_64x16x16_F32BF16BF16_SSILNSO_5MajorE0ELSQ_0ELNSO_7ScaleInE1ELSR_1EEEEEENS4_6LayoutINS5_IJNSA_ILi2EEESB_SB_EEENS5_IJSB_NSA_ILi0EEESX_EEEEENS5_IJNS4_10UnderscoreES10_S10_EEEEENS4_13SM90_TMA_LOADENS4_14ComposedLayoutINS4_7SwizzleILi2ELi4ELi3EEENS4_18smem_ptr_flag_bitsILi16EEENSU_INS5_IJNSA_ILi8EEESH_EEENS5_IJSH_SB_EEEEEEEvNS4_8identityES13_S1D_vS1E_EENS_8epilogue10collective6detail29Sm90TmaWarpSpecializedAdapterINS1H_15DefaultEpilogueISJ_SK_SK_NS1G_6thread17LinearCombinationISJ_Li1EffLNS1L_9ScaleType4KindE0ELNS_15FloatRoundStyleE2ESJ_EENS1_15EpilogueDefaultEEEEEvvEEEEvNT_6ParamsE)
	.align		4
        /*000c*/ 	.word	index@(__assertfail)
	.align		4
        /*0010*/ 	.word	0x00000000
	.align		4
        /*0014*/ 	.word	0xfffffffe
	.align		4
        /*0018*/ 	.word	0x00000000
	.align		4
        /*001c*/ 	.word	0xfffffffd
	.align		4
        /*0020*/ 	.word	0x00000000
	.align		4
        /*0024*/ 	.word	0xfffffffc


//--------------------- .nv.constant4             --------------------------
	.section	.nv.constant4,"a",@progbits
	.align	8
	.align		8
.nv.constant4:
        /*0000*/ 	.dword	__assertfail
	.align		8
        /*0008*/ 	.dword	__unnamed_1
	.align		8
        /*0010*/ 	.dword	_ZN40_INTERNAL_eb11d19e_4_k_cu_6442f406_163654cuda3std3__45__cpo5beginE
	.align		8
        /*0018*/ 	.dword	_ZN40_INTERNAL_eb11d19e_4_k_cu_6442f406_163654cuda3std3__45__cpo3endE
	.align		8
        /*0020*/ 	.dword	_ZN40_INTERNAL_eb11d19e_4_k_cu_6442f406_163654cuda3std3__45__cpo6cbeginE
	.align		8
        /*0028*/ 	.dword	_ZN40_INTERNAL_eb11d19e_4_k_cu_6442f406_163654cuda3std3__45__cpo4cendE
	.align		8
        /*0030*/ 	.dword	_ZN40_INTERNAL_eb11d19e_4_k_cu_6442f406_163654cuda3std3__442_GLOBAL__N__eb11d19e_4_k_cu_6442f406_163656ignoreE
	.align		8
        /*0038*/ 	.dword	_ZN40_INTERNAL_eb11d19e_4_k_cu_6442f406_163654cuda3std3__419piecewise_constructE
	.align		8
        /*0040*/ 	.dword	_ZN40_INTERNAL_eb11d19e_4_k_cu_6442f406_163654cuda3std3__48in_placeE
	.align		8
        /*0048*/ 	.dword	_ZN40_INTERNAL_eb11d19e_4_k_cu_6442f406_163654cuda3std6ranges3__45__cpo4swapE
	.align		8
        /*0050*/ 	.dword	_ZN40_INTERNAL_eb11d19e_4_k_cu_6442f406_163654cuda3std6ranges3__45__cpo9iter_moveE
	.align		8
        /*0058*/ 	.dword	_ZN40_INTERNAL_eb11d19e_4_k_cu_6442f406_163654cute7productE
	.align		8
        /*0060*/ 	.dword	_ZN40_INTERNAL_eb11d19e_4_k_cu_6442f406_163654cute1_E
	.align		8
        /*0068*/ 	.dword	$str$22
	.align		8
        /*0070*/ 	.dword	$str$23


//--------------------- .text._ZN7cutlass13device_kernelINS_4gemm6kernel13GemmUniversalIN4cute5tupleIJiiiiEEENS1_10collective13CollectiveMmaINS1_34MainloopSm90TmaGmmaWarpSpecializedILi13ENS5_IJNS4_1CILi1EEESB_SB_EEENS1_35KernelTmaWarpSpecializedCooperativeEEENS5_IJNSA_ILi192EEENSA_ILi80EEENSA_ILi32EEEEEENS_10bfloat16_tENS5_IJlSB_lEEESJ_SK_NS4_8TiledMMAINS4_8MMA_AtomIJNS4_4SM904GMMA27MMA_64x16x16_F32BF16BF16_SSILNSO_5MajorE0ELSQ_0ELNSO_7ScaleInE1ELSR_1EEEEEENS4_6LayoutINS5_IJNSA_ILi2EEESB_SB_EEENS5_IJSB_NSA_ILi0EEESX_EEEEENS5_IJNS4_10UnderscoreES10_S10_EEEEENS4_13SM90_TMA_LOADENS4_14ComposedLayoutINS4_7SwizzleILi2ELi4ELi3EEENS4_18smem_ptr_flag_bitsILi16EEENSU_INS5_IJNSA_ILi8EEESH_EEENS5_IJSH_SB_EEEEEEEvNS4_8identityES13_S1D_vS1E_EENS_8epilogue10collective6detail29Sm90TmaWarpSpecializedAdapterINS1H_15DefaultEpilogueISJ_SK_SK_NS1G_6thread17LinearCombinationISJ_Li1EffLNS1L_9ScaleType4KindE0ELNS_15FloatRoundStyleE2ESJ_EENS1_15EpilogueDefaultEEEEEvvEEEEvNT_6ParamsE --------------------------
	.section	.text._ZN7cutlass13device_kernelINS_4gemm6kernel13GemmUniversalIN4cute5tupleIJiiiiEEENS1_10collective13CollectiveMmaINS1_34MainloopSm90TmaGmmaWarpSpecializedILi13ENS5_IJNS4_1CILi1EEESB_SB_EEENS1_35KernelTmaWarpSpecializedCooperativeEEENS5_IJNSA_ILi192EEENSA_ILi80EEENSA_ILi32EEEEEENS_10bfloat16_tENS5_IJlSB_lEEESJ_SK_NS4_8TiledMMAINS4_8MMA_AtomIJNS4_4SM904GMMA27MMA_64x16x16_F32BF16BF16_SSILNSO_5MajorE0ELSQ_0ELNSO_7ScaleInE1ELSR_1EEEEEENS4_6LayoutINS5_IJNSA_ILi2EEESB_SB_EEENS5_IJSB_NSA_ILi0EEESX_EEEEENS5_IJNS4_10UnderscoreES10_S10_EEEEENS4_13SM90_TMA_LOADENS4_14ComposedLayoutINS4_7SwizzleILi2ELi4ELi3EEENS4_18smem_ptr_flag_bitsILi16EEENSU_INS5_IJNSA_ILi8EEESH_EEENS5_IJSH_SB_EEEEEEEvNS4_8identityES13_S1D_vS1E_EENS_8epilogue10collective6detail29Sm90TmaWarpSpecializedAdapterINS1H_15DefaultEpilogueISJ_SK_SK_NS1G_6thread17LinearCombinationISJ_Li1EffLNS1L_9ScaleType4KindE0ELNS_15FloatRoundStyleE2ESJ_EENS1_15EpilogueDefaultEEEEEvvEEEEvNT_6ParamsE,"ax",@progbits
	.align	128
.text._ZN7cutlass13device_kernelINS_4gemm6kernel13GemmUniversalIN4cute5tupleIJiiiiEEENS1_10collective13CollectiveMmaINS1_34MainloopSm90TmaGmmaWarpSpecializedILi13ENS5_IJNS4_1CILi1EEESB_SB_EEENS1_35KernelTmaWarpSpecializedCooperativeEEENS5_IJNSA_ILi192EEENSA_ILi80EEENSA_ILi32EEEEEENS_10bfloat16_tENS5_IJlSB_lEEESJ_SK_NS4_8TiledMMAINS4_8MMA_AtomIJNS4_4SM904GMMA27MMA_64x16x16_F32BF16BF16_SSILNSO_5MajorE0ELSQ_0ELNSO_7ScaleInE1ELSR_1EEEEEENS4_6LayoutINS5_IJNSA_ILi2EEESB_SB_EEENS5_IJSB_NSA_ILi0EEESX_EEEEENS5_IJNS4_10UnderscoreES10_S10_EEEEENS4_13SM90_TMA_LOADENS4_14ComposedLayoutINS4_7SwizzleILi2ELi4ELi3EEENS4_18smem_ptr_flag_bitsILi16EEENSU_INS5_IJNSA_ILi8EEESH_EEENS5_IJSH_SB_EEEEEEEvNS4_8identityES13_S1D_vS1E_EENS_8epilogue10collective6detail29Sm90TmaWarpSpecializedAdapterINS1H_15DefaultEpilogueISJ_SK_SK_NS1G_6thread17LinearCombinationISJ_Li1EffLNS1L_9ScaleType4KindE0ELNS_15FloatRoundStyleE2ESJ_EENS1_15EpilogueDefaultEEEEEvvEEEEvNT_6ParamsE:
        .type           _ZN7cutlass13device_kernelINS_4gemm6kernel13GemmUniversalIN4cute5tupleIJiiiiEEENS1_10collective13CollectiveMmaINS1_34MainloopSm90TmaGmmaWarpSpecializedILi13ENS5_IJNS4_1CILi1EEESB_SB_EEENS1_35KernelTmaWarpSpecializedCooperativeEEENS5_IJNSA_ILi192EEENSA_ILi80EEENSA_ILi32EEEEEENS_10bfloat16_tENS5_IJlSB_lEEESJ_SK_NS4_8TiledMMAINS4_8MMA_AtomIJNS4_4SM904GMMA27MMA_64x16x16_F32BF16BF16_SSILNSO_5MajorE0ELSQ_0ELNSO_7ScaleInE1ELSR_1EEEEEENS4_6LayoutINS5_IJNSA_ILi2EEESB_SB_EEENS5_IJSB_NSA_ILi0EEESX_EEEEENS5_IJNS4_10UnderscoreES10_S10_EEEEENS4_13SM90_TMA_LOADENS4_14ComposedLayoutINS4_7SwizzleILi2ELi4ELi3EEENS4_18smem_ptr_flag_bitsILi16EEENSU_INS5_IJNSA_ILi8EEESH_EEENS5_IJSH_SB_EEEEEEEvNS4_8identityES13_S1D_vS1E_EENS_8epilogue10collective6detail29Sm90TmaWarpSpecializedAdapterINS1H_15DefaultEpilogueISJ_SK_SK_NS1G_6thread17LinearCombinationISJ_Li1EffLNS1L_9ScaleType4KindE0ELNS_15FloatRoundStyleE2ESJ_EENS1_15EpilogueDefaultEEEEEvvEEEEvNT_6ParamsE,@function
        .size           _ZN7cutlass13device_kernelINS_4gemm6kernel13GemmUniversalIN4cute5tupleIJiiiiEEENS1_10collective13CollectiveMmaINS1_34MainloopSm90TmaGmmaWarpSpecializedILi13ENS5_IJNS4_1CILi1EEESB_SB_EEENS1_35KernelTmaWarpSpecializedCooperativeEEENS5_IJNSA_ILi192EEENSA_ILi80EEENSA_ILi32EEEEEENS_10bfloat16_tENS5_IJlSB_lEEESJ_SK_NS4_8TiledMMAINS4_8MMA_AtomIJNS4_4SM904GMMA27MMA_64x16x16_F32BF16BF16_SSILNSO_5MajorE0ELSQ_0ELNSO_7ScaleInE1ELSR_1EEEEEENS4_6LayoutINS5_IJNSA_ILi2EEESB_SB_EEENS5_IJSB_NSA_ILi0EEESX_EEEEENS5_IJNS4_10UnderscoreES10_S10_EEEEENS4_13SM90_TMA_LOADENS4_14ComposedLayoutINS4_7SwizzleILi2ELi4ELi3EEENS4_18smem_ptr_flag_bitsILi16EEENSU_INS5_IJNSA_ILi8EEESH_EEENS5_IJSH_SB_EEEEEEEvNS4_8identityES13_S1D_vS1E_EENS_8epilogue10collective6detail29Sm90TmaWarpSpecializedAdapterINS1H_15DefaultEpilogueISJ_SK_SK_NS1G_6thread17LinearCombinationISJ_Li1EffLNS1L_9ScaleType4KindE0ELNS_15FloatRoundStyleE2ESJ_EENS1_15EpilogueDefaultEEEEEvvEEEEvNT_6ParamsE,(.L_x_243 - _ZN7cutlass13device_kernelINS_4gemm6kernel13GemmUniversalIN4cute5tupleIJiiiiEEENS1_10collective13CollectiveMmaINS1_34MainloopSm90TmaGmmaWarpSpecializedILi13ENS5_IJNS4_1CILi1EEESB_SB_EEENS1_35KernelTmaWarpSpecializedCooperativeEEENS5_IJNSA_ILi192EEENSA_ILi80EEENSA_ILi32EEEEEENS_10bfloat16_tENS5_IJlSB_lEEESJ_SK_NS4_8TiledMMAINS4_8MMA_AtomIJNS4_4SM904GMMA27MMA_64x16x16_F32BF16BF16_SSILNSO_5MajorE0ELSQ_0ELNSO_7ScaleInE1ELSR_1EEEEEENS4_6LayoutINS5_IJNSA_ILi2EEESB_SB_EEENS5_IJSB_NSA_ILi0EEESX_EEEEENS5_IJNS4_10UnderscoreES10_S10_EEEEENS4_13SM90_TMA_LOADENS4_14ComposedLayoutINS4_7SwizzleILi2ELi4ELi3EEENS4_18smem_ptr_flag_bitsILi16EEENSU_INS5_IJNSA_ILi8EEESH_EEENS5_IJSH_SB_EEEEEEEvNS4_8identityES13_S1D_vS1E_EENS_8epilogue10collective6detail29Sm90TmaWarpSpecializedAdapterINS1H_15DefaultEpilogueISJ_SK_SK_NS1G_6thread17LinearCombinationISJ_Li1EffLNS1L_9ScaleType4KindE0ELNS_15FloatRoundStyleE2ESJ_EENS1_15EpilogueDefaultEEEEEvvEEEEvNT_6ParamsE)
        .other          _ZN7cutlass13device_kernelINS_4gemm6kernel13GemmUniversalIN4cute5tupleIJiiiiEEENS1_10collective13CollectiveMmaINS1_34MainloopSm90TmaGmmaWarpSpecializedILi13ENS5_IJNS4_1CILi1EEESB_SB_EEENS1_35KernelTmaWarpSpecializedCooperativeEEENS5_IJNSA_ILi192EEENSA_ILi80EEENSA_ILi32EEEEEENS_10bfloat16_tENS5_IJlSB_lEEESJ_SK_NS4_8TiledMMAINS4_8MMA_AtomIJNS4_4SM904GMMA27MMA_64x16x16_F32BF16BF16_SSILNSO_5MajorE0ELSQ_0ELNSO_7ScaleInE1ELSR_1EEEEEENS4_6LayoutINS5_IJNSA_ILi2EEESB_SB_EEENS5_IJSB_NSA_ILi0EEESX_EEEEENS5_IJNS4_10UnderscoreES10_S10_EEEEENS4_13SM90_TMA_LOADENS4_14ComposedLayoutINS4_7SwizzleILi2ELi4ELi3EEENS4_18smem_ptr_flag_bitsILi16EEENSU_INS5_IJNSA_ILi8EEESH_EEENS5_IJSH_SB_EEEEEEEvNS4_8identityES13_S1D_vS1E_EENS_8epilogue10collective6detail29Sm90TmaWarpSpecializedAdapterINS1H_15DefaultEpilogueISJ_SK_SK_NS1G_6thread17LinearCombinationISJ_Li1EffLNS1L_9ScaleType4KindE0ELNS_15FloatRoundStyleE2ESJ_EENS1_15EpilogueDefaultEEEEEvvEEEEvNT_6ParamsE,@"STO_CUDA_ENTRY STV_DEFAULT"
_ZN7cutlass13device_kernelINS_4gemm6kernel13GemmUniversalIN4cute5tupleIJiiiiEEENS1_10collective13CollectiveMmaINS1_34MainloopSm90TmaGmmaWarpSpecializedILi13ENS5_IJNS4_1CILi1EEESB_SB_EEENS1_35KernelTmaWarpSpecializedCooperativeEEENS5_IJNSA_ILi192EEENSA_ILi80EEENSA_ILi32EEEEEENS_10bfloat16_tENS5_IJlSB_lEEESJ_SK_NS4_8TiledMMAINS4_8MMA_AtomIJNS4_4SM904GMMA27MMA_64x16x16_F32BF16BF16_SSILNSO_5MajorE0ELSQ_0ELNSO_7ScaleInE1ELSR_1EEEEEENS4_6LayoutINS5_IJNSA_ILi2EEESB_SB_EEENS5_IJSB_NSA_ILi0EEESX_EEEEENS5_IJNS4_10UnderscoreES10_S10_EEEEENS4_13SM90_TMA_LOADENS4_14ComposedLayoutINS4_7SwizzleILi2ELi4ELi3EEENS4_18smem_ptr_flag_bitsILi16EEENSU_INS5_IJNSA_ILi8EEESH_EEENS5_IJSH_SB_EEEEEEEvNS4_8identityES13_S1D_vS1E_EENS_8epilogue10collective6detail29Sm90TmaWarpSpecializedAdapterINS1H_15DefaultEpilogueISJ_SK_SK_NS1G_6thread17LinearCombinationISJ_Li1EffLNS1L_9ScaleType4KindE0ELNS_15FloatRoundStyleE2ESJ_EENS1_15EpilogueDefaultEEEEEvvEEEEvNT_6ParamsE:
[----:B------:R-:W0:Y:S01]  /*0000*/  LDC R1, c[0x0][0x28] ;  /* 0x00000a00ff017b82 */ /* 0x000e220000000800 */
[----:B------:R-:W1:Y:S01]  /*0010*/  S2R R18, SR_TID.X ;  /* 0x0000000000127919 */ /* 0x000e620000002100 */
[----:B------:R-:W-:Y:S01]  /*0020*/  ELECT P0, URZ, PT ;  /* 0x00000000003f782f */ /* 0x000fe20003800000 */
[----:B------:R-:W-:Y:S01]  /*0030*/  BSSY B0, `(.L_x_0) ;  /* 0x000000f000007945 */ /* 0x000fe20003800000 */
[--C-:B-1----:R-:W-:Y:S02]  /*0040*/  SHF.R.U32.HI R0, RZ, 0x5, R18.reuse ;  /* 0x00000005ff007819 */ /* 0x102fe40000011612 */
[----:B------:R-:W-:-:S03]  /*0050*/  SHF.R.U32.HI R22, RZ, 0x7, R18 ;  /* 0x00000007ff167819 */ /* 0x000fc60000011612 */
[----:B------:R-:W1:Y:S04]  /*0060*/  SHFL.IDX PT, R5, R0, RZ, 0x1f ;  /* 0x00001fff00057589 */ /* 0x000e6800000e0000 */
[----:B------:R2:W3:Y:S01]  /*0070*/  SHFL.IDX PT, R8, R22, RZ, 0x1f ;  /* 0x00001fff16087589 */ /* 0x0004e200000e0000 */
[----:B-1----:R-:W-:-:S13]  /*0080*/  ISETP.NE.OR P0, PT, R5, RZ, !P0 ;  /* 0x000000ff0500720c */ /* 0x002fda0004705670 */
[----:B0-23--:R-:W-:Y:S05]  /*0090*/  @P0 BRA `(.L_x_1) ;  /* 0x0000000000200947 */ /* 0x00dfea0003800000 */
[----:B------:R-:W-:Y:S02]  /*00a0*/  ULDC.64 UR4, c[0x0][0x198] ;  /* 0x0000660000047ab9 */ /* 0x000fe40000000a00 */
[----:B------:R-:W-:Y:S02]  /*00b0*/  UIADD3 UR6, UP0, UR4, 0xf0, URZ ;  /* 0x000000f004067890 */ /* 0x000fe4000ff1e03f */
[----:B------:R-:W-:Y:S02]  /*00c0*/  UIADD3 UR4, UP1, UR4, 0x1f0, URZ ;  /* 0x000001f004047890 */ /* 0x000fe4000ff3e03f */
[----:B------:R-:W-:Y:S02]  /*00d0*/  UIADD3.X UR7, URZ, UR5, URZ, UP0, !UPT ;  /* 0x000000053f077290 */ /* 0x000fe400087fe43f */
[----:B------:R-:W-:-:S07]  /*00e0*/  UIADD3.X UR5, URZ, UR5, URZ, UP1, !UPT ;  /* 0x000000053f057290 */ /* 0x000fce0008ffe43f */
[----:B------:R0:W-:Y:S02]  /*00f0*/  UTMACCTL.PF [UR6] ;  /* 0x00000000060079b9 */ /* 0x0001e40008040000 */
[----:B------:R0:W-:Y:S02]  /*0100*/  UTMACCTL.PF [UR4] ;  /* 0x00000000040079b9 */ /* 0x0001e40008040000 */
[----:B0-----:R-:W-:Y:S01]  /*0110*/  NOP ;  /* 0x0000000000007918 */ /* 0x001fe20000000000 */
.L_x_1:
[----:B------:R-:W-:Y:S05]  /*0120*/  BSYNC B0 ;  /* 0x0000000000007941 */ /* 0x000fea0003800000 */
.L_x_0:
[----:B------:R-:W0:Y:S02]  /*0130*/  SHFL.IDX PT, R2, R0, RZ, 0x1f ;  /* 0x00001fff00027589 */ /* 0x000e2400000e0000 */
[----:B0-----:R-:W-:-:S13]  /*0140*/  ISETP.NE.AND P0, PT, R2, RZ, PT ;  /* 0x000000ff0200720c */ /* 0x001fda0003f05270 */
[----:B------:R-:W-:Y:S05]  /*0150*/  @P0 BRA `(.L_x_2) ;  /* 0x0000000000ac0947 */ /* 0x000fea0003800000 */
[----:B------:R-:W-:Y:S01]  /*0160*/  ELECT P0, URZ, PT ;  /* 0x00000000003f782f */ /* 0x000fe20003800000 */
[----:B------:R-:W-:-:S12]  /*0170*/  BSSY B0, `(.L_x_2) ;  /* 0x0000029000007945 */ /* 0x000fd80003800000 */
[----:B------:R-:W-:Y:S05]  /*0180*/  @!P0 BRA `(.L_x_3) ;  /* 0x00000000009c8947 */ /* 0x000fea0003800000 */
[----:B------:R-:W0:Y:S01]  /*0190*/  S2UR UR8, SR_CgaCtaId ;  /* 0x00000000000879c3 */ /* 0x000e220000008800 */
[----:B------:R-:W-:Y:S01]  /*01a0*/  UMOV UR4, 0x400 ;  /* 0x0000040000047882 */ /* 0x000fe20000000000 */
[----:B------:R-:W-:Y:S01]  /*01b0*/  UMOV UR5, 0x1 ;  /* 0x0000000100057882 */ /* 0x000fe20000000000 */
[----:B------:R-:W-:Y:S02]  /*01c0*/  UMOV UR6, 0x100 ;  /* 0x0000010000067882 */ /* 0x000fe40000000000 */
[----:B------:R-:W-:-:S04]  /*01d0*/  UIADD3 UR6, -UR6, 0x100000, URZ ;  /* 0x0010000006067890 */ /* 0x000fc8000fffe13f */
[----:B------:R-:W-:Y:S02]  /*01e0*/  USHF.L.U32 UR7, UR6, 0xb, URZ ;  /* 0x0000000b06077899 */ /* 0x000fe4000800063f */
[----:B------:R-:W-:Y:S02]  /*01f0*/  USHF.L.U32 UR6, UR6, 0x1, URZ ;  /* 0x0000000106067899 */ /* 0x000fe4000800063f */
[----:B0-----:R-:W-:Y:S02]  /*0200*/  ULEA UR8, UR8, UR4, 0x18 ;  /* 0x0000000408087291 */ /* 0x001fe4000f8ec03f */
[----:B------:R-:W-:-:S04]  /*0210*/  UIADD3 UR4, -UR5, 0x100000, URZ ;  /* 0x0010000005047890 */ /* 0x000fc8000fffe13f */
[----:B------:R-:W-:Y:S02]  /*0220*/  USHF.L.U32 UR5, UR4, 0xb, URZ ;  /* 0x0000000b04057899 */ /* 0x000fe4000800063f */
[----:B------:R-:W-:Y:S01]  /*0230*/  USHF.L.U32 UR4, UR4, 0x1, URZ ;  /* 0x0000000104047899 */ /* 0x000fe2000800063f */
[----:B------:R-:W0:Y:S11]  /*0240*/  FENCE.VIEW.ASYNC.S ;  /* 0x00000000000073c6 */ /* 0x000e360000000000 */
[----:B0-----:R0:W1:Y:S01]  /*0250*/  SYNCS.EXCH.64 URZ, [UR8], UR4 ;  /* 0x00000004083f75b2 */ /* 0x0010620008000100 */
[----:B------:R0:W2:Y:S01]  /*0260*/  SYNCS.EXCH.64 URZ, [UR8+0x68], UR6 ;  /* 0x00006806083f75b2 */ /* 0x0000a20008000100 */
[----:B------:R0:W3:Y:S01]  /*0270*/  SYNCS.EXCH.64 URZ, [UR8+0x8], UR4 ;  /* 0x00000804083f75b2 */ /* 0x0000e20008000100 */
[----:B------:R0:W4:Y:S01]  /*0280*/  SYNCS.EXCH.64 URZ, [UR8+0x70], UR6 ;  /* 0x00007006083f75b2 */ /* 0x0001220008000100 */
[----:B------:R0:W0:Y:S01]  /*0290*/  SYNCS.EXCH.64 URZ, [UR8+0x10], UR4 ;  /* 0x00001004083f75b2 */ /* 0x0000220008000100 */
        /* <DEDUP_REMOVED lines=21> */
[----:B-123--:R-:W-:Y:S01]  /*03f0*/  NOP ;  /* 0x0000000000007918 */ /* 0x00efe20000000000 */
.L_x_3:
[----:B0-----:R-:W-:Y:S05]  /*0400*/  BSYNC B0 ;  /* 0x0000000000007941 */ /* 0x001fea0003800000 */
.L_x_2:
[----:B------:R-:W0:Y:S01]  /*0410*/  SHFL.IDX PT, R0, R0, RZ, 0x1f ;  /* 0x00001fff00007589 */ /* 0x000e2200000e0000 */
[----:B------:R-:W-:Y:S01]  /*0420*/  ELECT P0, URZ, PT ;  /* 0x00000000003f782f */ /* 0x000fe20003800000 */
[----:B------:R-:W1:Y:S01]  /*0430*/  LDC R2, c[0x0][0x65c] ;  /* 0x00019700ff027b82 */ /* 0x000e620000000800 */
[----:B------:R-:W-:Y:S01]  /*0440*/  SHF.R.S32.HI R6, RZ, 0x1f, R5 ;  /* 0x0000001fff067819 */ /* 0x000fe20000011405 */
[----:B------:R-:W2:Y:S01]  /*0450*/  S2R R3, SR_CTAID.Y ;  /* 0x0000000000037919 */ /* 0x000ea20000002600 */
[----:B------:R-:W-:Y:S01]  /*0460*/  UMOV UR4, 0x20 ;  /* 0x0000002000047882 */ /* 0x000fe20000000000 */
[----:B------:R-:W-:Y:S01]  /*0470*/  ISETP.NE.AND P2, PT, R8, RZ, PT ;  /* 0x000000ff0800720c */ /* 0x000fe20003f45270 */
[----:B------:R-:W-:Y:S01]  /*0480*/  NOP ;  /* 0x0000000000007918 */ /* 0x000fe20000000000 */
[----:B------:R-:W3:Y:S01]  /*0490*/  S2R R4, SR_CTAID.X ;  /* 0x0000000000047919 */ /* 0x000ee20000002500 */
[----:B------:R-:W-:Y:S01]  /*04a0*/  LEA.HI R6, R6, R5, RZ, 0x2 ;  /* 0x0000000506067211 */ /* 0x000fe200078f10ff */
[----:B------:R-:W-:Y:S01]  /*04b0*/  NOP ;  /* 0x0000000000007918 */ /* 0x000fe20000000000 */
[----:B0-----:R-:W-:-:S02]  /*04c0*/  ISETP.NE.OR P0, PT, R0, RZ, !P0 ;  /* 0x000000ff0000720c */ /* 0x001fc40004705670 */
[----:B-1----:R-:W-:-:S04]  /*04d0*/  ISETP.NE.AND P3, PT, R2, 0x1, PT ;  /* 0x000000010200780c */ /* 0x002fc80003f65270 */
[----:B------:R-:W-:Y:S02]  /*04e0*/  P2R R0, PR, RZ, 0x8 ;  /* 0x00000008ff007803 */ /* 0x000fe40000000000 */
[----:B------:R-:W-:-:S05]  /*04f0*/  LOP3.LUT R0, R6, 0xfffffffc, RZ, 0xc0, !PT ;  /* 0xfffffffc06007812 */ /* 0x000fca00078ec0ff */
[----:B------:R-:W-:Y:S01]  /*0500*/  VOTEU.ALL UP0, P0 ;  /* 0x00000000003f7886 */ /* 0x000fe20000000000 */
[----:B------:R-:W-:Y:S01]  /*0510*/  IMAD.IADD R0, R5, 0x1, -R0 ;  /* 0x0000000105007824 */ /* 0x000fe200078e0a00 */
[----:B------:R-:W3:Y:S01]  /*0520*/  @P3 LDC R17, c[0x0][0x10] ;  /* 0x00000400ff113b82 */ /* 0x000ee20000000800 */
[----:B------:R-:W-:Y:S01]  /*0530*/  VOTEU.ALL UP1, P0 ;  /* 0x00000000003f7886 */ /* 0x000fe20000020000 */
[----:B--2---:R-:W-:Y:S01]  /*0540*/  @P3 IMAD.MOV.U32 R6, RZ, RZ, R3 ;  /* 0x000000ffff063224 */ /* 0x004fe200078e0003 */
[----:B------:R-:W-:Y:S01]  /*0550*/  @!UP0 UMOV UR6, 0x400 ;  /* 0x0000040000068882 */ /* 0x000fe20000000000 */
[----:B------:R-:W-:-:S04]  /*0560*/  @!UP0 UIADD3 UR4, -UR4, 0x100000, URZ ;  /* 0x0010000004048890 */ /* 0x000fc8000fffe13f */
[----:B------:R-:W-:Y:S02]  /*0570*/  @!UP0 USHF.L.U32 UR5, UR4, 0xb, URZ ;  /* 0x0000000b04058899 */ /* 0x000fe4000800063f */
[----:B------:R-:W-:Y:S01]  /*0580*/  @!UP0 USHF.L.U32 UR4, UR4, 0x1, URZ ;  /* 0x0000000104048899 */ /* 0x000fe2000800063f */
[----:B------:R-:W-:Y:S02]  /*0590*/  @P3 IMAD.MOV.U32 R7, RZ, RZ, RZ ;  /* 0x000000ffff073224 */ /* 0x000fe400078e00ff */
[----:B------:R-:W-:Y:S01]  /*05a0*/  IMAD.MOV.U32 R5, RZ, RZ, RZ ;  /* 0x000000ffff057224 */ /* 0x000fe200078e00ff */
[----:B------:R-:W0:Y:S01]  /*05b0*/  @!UP0 S2UR UR7, SR_CgaCtaId ;  /* 0x00000000000789c3 */ /* 0x000e220000008800 */
[----:B------:R-:W-:-:S07]  /*05c0*/  @P3 IMAD.MOV.U32 R11, RZ, RZ, RZ ;  /* 0x000000ffff0b3224 */ /* 0x000fce00078e00ff */
[----:B------:R-:W1:Y:S01]  /*05d0*/  @!P3 LDC R9, c[0x0][0xc] ;  /* 0x00000300ff09bb82 */ /* 0x000e620000000800 */
[----:B---3--:R-:W-:-:S04]  /*05e0*/  @P3 IMAD.WIDE.U32 R16, R4, R17, R6 ;  /* 0x0000001104103225 */ /* 0x008fc800078e0006 */
[----:B------:R-:W-:Y:S01]  /*05f0*/  @P3 IMAD.IADD R17, R17, 0x1, R11 ;  /* 0x0000000111113824 */ /* 0x000fe200078e020b */
[----:B0-----:R-:W-:Y:S01]  /*0600*/  @!UP0 ULEA UR6, UR7, UR6, 0x18 ;  /* 0x0000000607068291 */ /* 0x001fe2000f8ec03f */
[----:B------:R-:W-:Y:S01]  /*0610*/  VOTEU.ALL UP0, P0 ;  /* 0x00000000003f7886 */ /* 0x000fe20000000000 */
[----:B------:R-:W-:-:S04]  /*0620*/  ISETP.NE.AND P0, PT, R0, 0x3, PT ;  /* 0x000000030000780c */ /* 0x000fc80003f05270 */
[----:B------:R-:W-:Y:S01]  /*0630*/  ISETP.EQ.OR P0, PT, R0, RZ, !P0 ;  /* 0x000000ff0000720c */ /* 0x000fe20004702670 */
[----:B-1----:R-:W-:-:S03]  /*0640*/  @!P3 IMAD.WIDE.U32 R6, R9, R3, R4 ;  /* 0x000000030906b225 */ /* 0x002fc600078e0004 */
[C---:B------:R-:W-:Y:S01]  /*0650*/  ISETP.EQ.AND P0, PT, R8.reuse, RZ, P0 ;  /* 0x000000ff0800720c */ /* 0x040fe20000702270 */
[----:B------:R-:W-:Y:S01]  /*0660*/  VIADD R8, R8, 0xffffffff ;  /* 0xffffffff08087836 */ /* 0x000fe20000000000 */
[----:B------:R-:W0:Y:S02]  /*0670*/  FENCE.VIEW.ASYNC.S ;  /* 0x00000000000073c6 */ /* 0x000e240000000000 */
[----:B0-----:R0:W4:Y:S01]  /*0680*/  @!UP0 SYNCS.EXCH.64 URZ, [UR6+0xe0], UR4 ;  /* 0x0000e004063f85b2 */ /* 0x0011220008000100 */
[----:B------:R-:W-:Y:S01]  /*0690*/  @!P3 IMAD.MOV.U32 R16, RZ, RZ, R6 ;  /* 0x000000ffff10b224 */ /* 0x000fe200078e0006 */
[----:B------:R-:W-:Y:S01]  /*06a0*/  SEL R19, RZ, 0x1, !P0 ;  /* 0x00000001ff137807 */ /* 0x000fe20004000000 */
[----:B------:R-:W-:Y:S01]  /*06b0*/  @!P3 IMAD.MOV.U32 R17, RZ, RZ, R7 ;  /* 0x000000ffff11b224 */ /* 0x000fe200078e0007 */
[----:B------:R-:W-:-:S04]  /*06c0*/  ISETP.GE.U32.AND P1, PT, R8, 0x2, PT ;  /* 0x000000020800780c */ /* 0x000fc80003f26070 */
[----:B------:R-:W-:Y:S01]  /*06d0*/  SEL R19, R19, 0x2, P1 ;  /* 0x0000000213137807 */ /* 0x000fe20000800000 */
[----:B------:R0:W4:Y:S01]  /*06e0*/  @!UP1 SYNCS.EXCH.64 URZ, [UR6+0xe8], UR4 ;  /* 0x0000e804063f95b2 */ /* 0x0001220008000100 */
[----:B------:R-:W-:Y:S01]  /*06f0*/  NOP ;  /* 0x0000000000007918 */ /* 0x000fe20000000000 */
[----:B----4-:R-:W-:Y:S06]  /*0700*/  BAR.SYNC.DEFER_BLOCKING 0x0 ;  /* 0x0000000000007b1d */ /* 0x010fec0000010000 */
[----:B------:R-:W-:Y:S05]  /*0710*/  @!P2 BRA `(.L_x_4) ;  /* 0x000000780048a947 */ /* 0x000fea0003800000 */
[----:B------:R-:W-:-:S13]  /*0720*/  ISETP.GT.U32.AND P0, PT, R8, 0x1, PT ;  /* 0x000000010800780c */ /* 0x000fda0003f04070 */
[----:B0-----:R-:W-:Y:S05]  /*0730*/  @P0 EXIT ;  /* 0x000000000000094d */ /* 0x001fea0003800000 */
[----:B------:R-:W-:Y:S01]  /*0740*/  ULDC.64 UR4, c[0x0][0x650] ;  /* 0x0001940000047ab9 */ /* 0x000fe20000000a00 */
[----:B------:R-:W-:Y:S01]  /*0750*/  PRMT R0, RZ, 0x7610, R0 ;  /* 0x00007610ff007816 */ /* 0x000fe20000000000 */
[----:B------:R-:W-:Y:S01]  /*0760*/  IMAD.MOV.U32 R106, RZ, RZ, -0x1 ;  /* 0xffffffffff6a7424 */ /* 0x000fe200078e00ff */
[----:B------:R-:W-:Y:S01]  /*0770*/  ISETP.GE.U32.AND P0, PT, R16, UR4, PT ;  /* 0x0000000410007c0c */ /* 0x000fe2000bf06070 */
[----:B------:R-:W-:Y:S02]  /*0780*/  IMAD.MOV.U32 R107, RZ, RZ, -0x1 ;  /* 0xffffffffff6b7424 */ /* 0x000fe400078e00ff */
[----:B------:R-:W-:Y:S01]  /*0790*/  IMAD.MOV.U32 R23, RZ, RZ, -0x1 ;  /* 0xffffffffff177424 */ /* 0x000fe200078e00ff */
[----:B------:R-:W-:-:S13]  /*07a0*/  ISETP.GE.U32.AND.EX P0, PT, R17, UR5, PT, P0 ;  /* 0x0000000511007c0c */ /* 0x000fda000bf06100 */
[----:B------:R-:W-:Y:S05]  /*07b0*/  @P0 BRA `(.L_x_5) ;  /* 0x0000000400540947 */ /* 0x000fea0003800000 */
[----:B------:R-:W0:Y:S01]  /*07c0*/  LDC.64 R14, c[0x0][0x628] ;  /* 0x00018a00ff0e7b82 */ /* 0x000e220000000a00 */
[----:B------:R-:W-:Y:S02]  /*07d0*/  IMAD.MOV.U32 R6, RZ, RZ, R16 ;  /* 0x000000ffff067224 */ /* 0x000fe400078e0010 */
[----:B------:R-:W-:-:S05]  /*07e0*/  IMAD.MOV.U32 R7, RZ, RZ, R17 ;  /* 0x000000ffff077224 */ /* 0x000fca00078e0011 */
[----:B------:R-:W1:Y:S08]  /*07f0*/  LDC R0, c[0x0][0x630] ;  /* 0x00018c00ff007b82 */ /* 0x000e700000000800 */
[----:B------:R-:W2:Y:S01]  /*0800*/  LDC.64 R20, c[0x0][0x620] ;  /* 0x00018800ff147b82 */ /* 0x000ea20000000a00 */
[----:B0-----:R-:W-:-:S04]  /*0810*/  ISETP.NE.U32.AND P0, PT, R14, RZ, PT ;  /* 0x000000ff0e00720c */ /* 0x001fc80003f05070 */
[----:B------:R-:W-:-:S13]  /*0820*/  ISETP.NE.AND.EX P0, PT, R15, RZ, PT, P0 ;  /* 0x000000ff0f00720c */ /* 0x000fda0003f05300 */
[----:B-12---:R-:W-:Y:S05]  /*0830*/  @!P0 BRA `(.L_x_6) ;  /* 0x0000000000288947 */ /* 0x006fea0003800000 */
[----:B------:R-:W0:Y:S02]  /*0840*/  LDC R11, c[0x0][0x634] ;  /* 0x00018d00ff0b7b82 */ /* 0x000e240000000800 */
[----:B0-----:R-:W-:-:S05]  /*0850*/  IADD3 R11, P0, R16, R11, RZ ;  /* 0x0000000b100b7210 */ /* 0x001fca0007f1e0ff */
[----:B------:R-:W-:-:S04]  /*0860*/  IMAD.X R13, RZ, RZ, R17, P0 ;  /* 0x000000ffff0d7224 */ /* 0x000fc800000e0611 */
[----:B------:R-:W-:-:S04]  /*0870*/  IMAD.WIDE.U32 R6, R13, R14, RZ ;  /* 0x0000000e0d067225 */ /* 0x000fc800078e00ff */
[----:B------:R-:W-:-:S04]  /*0880*/  IMAD.WIDE.U32 R8, P0, R11, R15, R6 ;  /* 0x0000000f0b087225 */ /* 0x000fc80007800006 */
[----:B------:R-:W-:-:S04]  /*0890*/  IMAD.WIDE.U32 R6, R11, R14, RZ ;  /* 0x0000000e0b067225 */ /* 0x000fc800078e00ff */
[----:B------:R-:W-:Y:S01]  /*08a0*/  IMAD.X R11, RZ, RZ, RZ, P0 ;  /* 0x000000ffff0b7224 */ /* 0x000fe200000e06ff */
[----:B------:R-:W-:Y:S01]  /*08b0*/  IADD3 RZ, P0, R7, R8, RZ ;  /* 0x0000000807ff7210 */ /* 0x000fe20007f1e0ff */
[----:B------:R-:W-:-:S04]  /*08c0*/  IMAD.MOV.U32 R10, RZ, RZ, R9 ;  /* 0x000000ffff0a7224 */ /* 0x000fc800078e0009 */
[----:B------:R-:W-:-:S08]  /*08d0*/  IMAD.WIDE.U32.X R6, R13, R15, R10, P0 ;  /* 0x0000000f0d067225 */ /* 0x000fd000000e040a */
.L_x_6:
[-CC-:B------:R-:W-:Y:S01]  /*08e0*/  SHF.R.U64 R23, R6, R0.reuse, R7.reuse ;  /* 0x0000000006177219 */ /* 0x180fe20000001207 */
[----:B------:R-:W0:Y:S01]  /*08f0*/  LDC R10, c[0x0][0x618] ;  /* 0x00018600ff0a7b82 */ /* 0x000e220000000800 */
[----:B------:R-:W-:Y:S01]  /*0900*/  SHF.R.U32.HI R5, RZ, R0, R7 ;  /* 0x00000000ff057219 */ /* 0x000fe20000011607 */
[----:B------:R-:W-:Y:S01]  /*0910*/  ULDC UR4, c[0x0][0x150] ;  /* 0x0000540000047ab9 */ /* 0x000fe20000000800 */
[----:B------:R-:W-:Y:S02]  /*0920*/  IADD3 R9, P0, RZ, -R23, RZ ;  /* 0x80000017ff097210 */ /* 0x000fe40007f1e0ff */
[----:B------:R-:W-:-:S03]  /*0930*/  I2FP.F32.U32 R0, R4 ;  /* 0x0000000400007245 */ /* 0x000fc60000201000 */
[----:B------:R-:W1:Y:S01]  /*0940*/  LDC.64 R28, c[0x0][0x640] ;  /* 0x00019000ff1c7b82 */ /* 0x000e620000000a00 */
[----:B------:R-:W-:Y:S02]  /*0950*/  IMAD.X R11, RZ, RZ, ~R5, P0 ;  /* 0x000000ffff0b7224 */ /* 0x000fe400000e0e05 */
[----:B------:R-:W-:Y:S01]  /*0960*/  FMUL R0, R0, UR4 ;  /* 0x0000000400007c20 */ /* 0x000fe20008400000 */
[----:B------:R-:W-:Y:S01]  /*0970*/  IMAD.WIDE.U32 R6, R9, R20, R16 ;  /* 0x0000001409067225 */ /* 0x000fe200078e0010 */
[----:B------:R-:W-:-:S03]  /*0980*/  ULDC UR4, c[0x0][0x154] ;  /* 0x0000550000047ab9 */ /* 0x000fc60000000800 */
[----:B------:R-:W-:Y:S01]  /*0990*/  IMAD R8, R11, R20, RZ ;  /* 0x000000140b087224 */ /* 0x000fe200078e02ff */
[----:B------:R-:W2:Y:S01]  /*09a0*/  LDC R5, c[0x0][0x144] ;  /* 0x00005100ff057b82 */ /* 0x000ea20000000800 */
[----:B------:R-:W3:Y:S02]  /*09b0*/  F2I.U32.TRUNC.NTZ R0, R0 ;  /* 0x0000000000007305 */ /* 0x000ee4000020f000 */
[----:B------:R-:W-:-:S04]  /*09c0*/  IMAD R9, R9, R21, R8 ;  /* 0x0000001509097224 */ /* 0x000fc800078e0208 */
[----:B------:R-:W-:Y:S01]  /*09d0*/  IMAD.IADD R7, R7, 0x1, R9 ;  /* 0x0000000107077824 */ /* 0x000fe200078e0209 */
[----:B------:R-:W4:Y:S01]  /*09e0*/  LDC R12, c[0x0][0x608] ;  /* 0x00018200ff0c7b82 */ /* 0x000f220000000800 */
[----:B------:R-:W-:-:S03]  /*09f0*/  IMAD.MOV.U32 R9, RZ, RZ, -0x1 ;  /* 0xffffffffff097424 */ /* 0x000fc600078e00ff */
[-CC-:B0-----:R-:W-:Y:S02]  /*0a00*/  SHF.R.U64 R20, R6, R10.reuse, R7.reuse ;  /* 0x0000000a06147219 */ /* 0x181fe40000001207 */
[----:B------:R-:W-:Y:S02]  /*0a10*/  I2FP.F32.U32 R6, R3 ;  /* 0x0000000300067245 */ /* 0x000fe40000201000 */
[----:B------:R-:W0:Y:S01]  /*0a20*/  LDC R26, c[0x0][0x658] ;  /* 0x00019600ff1a7b82 */ /* 0x000e220000000800 */
[----:B-1----:R-:W-:Y:S01]  /*0a30*/  ISETP.NE.U32.AND P0, PT, R28, RZ, PT ;  /* 0x000000ff1c00720c */ /* 0x002fe20003f05070 */
[----:B---3--:R-:W-:Y:S01]  /*0a40*/  IMAD.MOV R8, RZ, RZ, -R0 ;  /* 0x000000ffff087224 */ /* 0x008fe200078e0a00 */
[----:B------:R-:W-:Y:S01]  /*0a50*/  SHF.R.U32.HI R7, RZ, R10, R7 ;  /* 0x0000000aff077219 */ /* 0x000fe20000011607 */
[----:B------:R-:W-:Y:S01]  /*0a60*/  FMUL R6, R6, UR4 ;  /* 0x0000000406067c20 */ /* 0x000fe20008400000 */
[----:B------:R-:W-:-:S03]  /*0a70*/  ISETP.NE.AND.EX P0, PT, R29, RZ, PT, P0 ;  /* 0x000000ff1d00720c */ /* 0x000fc60003f05300 */
[----:B------:R-:W1:Y:S01]  /*0a80*/  LDC R14, c[0x0][0x148] ;  /* 0x00005200ff0e7b82 */ /* 0x000e620000000800 */
[----:B--2---:R-:W-:-:S07]  /*0a90*/  IMAD R0, R5, R8, R4 ;  /* 0x0000000805007224 */ /* 0x004fce00078e0204 */
[----:B------:R-:W2:Y:S01]  /*0aa0*/  LDC R24, c[0x0][0x600] ;  /* 0x00018000ff187b82 */ /* 0x000ea20000000800 */
[-CC-:B----4-:R-:W-:Y:S02]  /*0ab0*/  SHF.R.U64 R30, R20, R12.reuse, R7.reuse ;  /* 0x0000000c141e7219 */ /* 0x190fe40000001207 */
[----:B------:R-:W-:Y:S01]  /*0ac0*/  SHF.R.U32.HI R5, RZ, R12, R7 ;  /* 0x0000000cff057219 */ /* 0x000fe20000011607 */
[----:B------:R-:W-:Y:S01]  /*0ad0*/  IMAD.MOV.U32 R7, RZ, RZ, 0x1 ;  /* 0x00000001ff077424 */ /* 0x000fe200078e00ff */
[----:B------:R3:W4:Y:S03]  /*0ae0*/  F2I.U32.TRUNC.NTZ R12, R6 ;  /* 0x00000006000c7305 */ /* 0x000726000020f000 */
[----:B------:R-:W1:Y:S01]  /*0af0*/  LDC R15, c[0x0][0x648] ;  /* 0x00019200ff0f7b82 */ /* 0x000e620000000800 */
[-C--:B0-----:R-:W-:Y:S02]  /*0b00*/  SHF.L.U32 R4, R9, R26.reuse, RZ ;  /* 0x0000001a09047219 */ /* 0x081fe400000006ff */
[----:B------:R-:W-:-:S02]  /*0b10*/  SHF.R.U64 R32, R30, R26, R5 ;  /* 0x0000001a1e207219 */ /* 0x000fc40000001205 */
[----:B------:R-:W-:Y:S02]  /*0b20*/  LOP3.LUT R11, RZ, R4, RZ, 0x33, !PT ;  /* 0x00000004ff0b7212 */ /* 0x000fe400078e33ff */
[-C--:B------:R-:W-:Y:S01]  /*0b30*/  SHF.R.U32.HI R5, RZ, R26.reuse, R5 ;  /* 0x0000001aff057219 */ /* 0x080fe20000011605 */
[----:B------:R-:W0:Y:S01]  /*0b40*/  LDC R21, c[0x0][0x638] ;  /* 0x00018e00ff157b82 */ /* 0x000e220000000800 */
[----:B------:R-:W-:Y:S01]  /*0b50*/  SHF.L.U32 R10, R7, R26, RZ ;  /* 0x0000001a070a7219 */ /* 0x000fe200000006ff */
[----:B------:R-:W-:-:S06]  /*0b60*/  IMAD.MOV.U32 R4, RZ, RZ, R32 ;  /* 0x000000ffff047224 */ /* 0x000fcc00078e0020 */
[----:B------:R-:W0:Y:S01]  /*0b70*/  LDC R106, c[0x0][0x610] ;  /* 0x00018400ff6a7b82 */ /* 0x000e220000000800 */
[----:B---34-:R-:W-:Y:S05]  /*0b80*/  @!P0 BRA `(.L_x_7) ;  /* 0x0000000000288947 */ /* 0x018fea0003800000 */
[----:B------:R-:W3:Y:S02]  /*0b90*/  LDC R9, c[0x0][0x64c] ;  /* 0x00019300ff097b82 */ /* 0x000ee40000000800 */
[----:B---3--:R-:W-:-:S05]  /*0ba0*/  IADD3 R9, P0, R32, R9, RZ ;  /* 0x0000000920097210 */ /* 0x008fca0007f1e0ff */
        /* <DEDUP_REMOVED lines=8> */
.L_x_7:
[----:B-1----:R-:W-:Y:S01]  /*0c30*/  SHF.R.U64 R4, R4, R15, R5 ;  /* 0x0000000f04047219 */ /* 0x002fe20000001205 */
[----:B--2---:R-:W-:Y:S01]  /*0c40*/  VIADD R5, R24, 0xffffffff ;  /* 0xffffffff18057836 */ /* 0x004fe20000000000 */
[----:B------:R-:W-:Y:S01]  /*0c50*/  LOP3.LUT R11, R30, R11, RZ, 0xc0, !PT ;  /* 0x0000000b1e0b7212 */ /* 0x000fe200078ec0ff */
[----:B------:R-:W-:Y:S02]  /*0c60*/  IMAD.MOV R12, RZ, RZ, -R12 ;  /* 0x000000ffff0c7224 */ /* 0x000fe400078e0a0c */
[----:B------:R-:W-:Y:S01]  /*0c70*/  IMAD.MOV R6, RZ, RZ, -R4 ;  /* 0x000000ffff067224 */ /* 0x000fe200078e0a04 */
[----:B------:R-:W-:Y:S01]  /*0c80*/  LOP3.LUT R5, R20, R5, RZ, 0xc0, !PT ;  /* 0x0000000514057212 */ /* 0x000fe200078ec0ff */
[----:B------:R-:W-:Y:S02]  /*0c90*/  @P3 IMAD R0, R14, R12, R3 ;  /* 0x0000000c0e003224 */ /* 0x000fe400078e0203 */
[----:B------:R-:W-:Y:S02]  /*0ca0*/  IMAD R11, R10, R4, R11 ;  /* 0x000000040a0b7224 */ /* 0x000fe400078e020b */
[----:B0-----:R-:W-:-:S02]  /*0cb0*/  IMAD R3, R6, R21, R32 ;  /* 0x0000001506037224 */ /* 0x001fc400078e0220 */
[----:B------:R-:W-:Y:S02]  /*0cc0*/  IMAD R106, R11, R106, R0 ;  /* 0x0000006a0b6a7224 */ /* 0x000fe400078e0200 */
[----:B------:R-:W-:Y:S02]  /*0cd0*/  IMAD R3, R3, R24, R5 ;  /* 0x0000001803037224 */ /* 0x000fe400078e0205 */
[----:B------:R-:W-:-:S03]  /*0ce0*/  IMAD.MOV.U32 R0, RZ, RZ, 0x1 ;  /* 0x00000001ff007424 */ /* 0x000fc600078e00ff */
[----:B------:R-:W-:Y:S02]  /*0cf0*/  SEL R107, R3, R106, !P3 ;  /* 0x0000006a036b7207 */ /* 0x000fe40005800000 */
[----:B------:R-:W-:-:S07]  /*0d00*/  SEL R106, R106, R3, !P3 ;  /* 0x000000036a6a7207 */ /* 0x000fce0005800000 */
.L_x_5:
[----:B------:R-:W-:-:S08]  /*0d10*/  NOP ;  /* 0x0000000000007918 */ /* 0x000fd00000000000 */
[----:B------:R-:W0:Y:S02]  /*0d20*/  USETMAXREG.TRY_ALLOC.CTAPOOL UP0, 0xe8 ;  /* 0x000000e8000079c8 */ /* 0x000e240008000600 */
[----:B0-----:R-:W-:-:S13]  /*0d30*/  PLOP3.LUT P0, PT, PT, PT, UP0, 0x80, 0x0 ;  /* 0x000000000000781c */ /* 0x001fda0003f0f008 */
[----:B------:R-:W-:Y:S05]  /*0d40*/  @!P0 BRA `(.L_x_5) ;  /* 0xfffffffc00f08947 */ /* 0x000fea000383ffff */
[----:B------:R-:W-:Y:S01]  /*0d50*/  ULDC.64 UR4, c[0x0][0x598] ;  /* 0x0001660000047ab9 */ /* 0x000fe20000000a00 */
[----:B------:R-:W-:Y:S01]  /*0d60*/  ULDC.64 UR36, c[0x0][0x208] ;  /* 0x0000820000247ab9 */ /* 0x000fe20000000a00 */
[----:B------:R-:W-:-:S04]  /*0d70*/  ISETP.NE.U32.AND P0, PT, RZ, UR4, PT ;  /* 0x00000004ff007c0c */ /* 0x000fc8000bf05070 */
[----:B------:R-:W-:-:S13]  /*0d80*/  ISETP.NE.AND.EX P0, PT, RZ, UR5, PT, P0 ;  /* 0x00000005ff007c0c */ /* 0x000fda000bf05300 */
[----:B------:R-:W-:Y:S05]  /*0d90*/  @!P0 BRA `(.L_x_8) ;  /* 0x00000000001c8947 */ /* 0x000fea0003800000 */
[----:B------:R-:W0:Y:S02]  /*0da0*/  LDC.64 R4, c[0x0][0x598] ;  /* 0x00016600ff047b82 */ /* 0x000e240000000a00 */
[----:B0-----:R-:W2:Y:S02]  /*0db0*/  LDG.E.64 R4, desc[UR36][R4.64] ;  /* 0x0000002404047981 */ /* 0x001ea4000c1e1b00 */
[----:B--2---:R-:W-:-:S04]  /*0dc0*/  ISETP.NE.U32.AND P0, PT, R4, RZ, PT ;  /* 0x000000ff0400720c */ /* 0x004fc80003f05070 */
[----:B------:R-:W-:-:S13]  /*0dd0*/  ISETP.NE.AND.EX P0, PT, R5, RZ, PT, P0 ;  /* 0x000000ff0500720c */ /* 0x000fda0003f05300 */
[----:B------:R-:W-:Y:S05]  /*0de0*/  @!P0 BRA `(.L_x_8) ;  /* 0x0000000000088947 */ /* 0x000fea0003800000 */
[----:B------:R0:W5:Y:S01]  /*0df0*/  LD.E R104, desc[UR36][R4.64] ;  /* 0x0000002404687980 */ /* 0x000162000c101900 */
[----:B------:R-:W-:Y:S05]  /*0e00*/  BRA `(.L_x_9) ;  /* 0x0000000000247947 */ /* 0x000fea0003800000 */
.L_x_8:
[----:B------:R-:W-:Y:S02]  /*0e10*/  ULDC.64 UR4, c[0x0][0x588] ;  /* 0x0001620000047ab9 */ /* 0x000fe40000000a00 */
[----:B------:R-:W-:-:S04]  /*0e20*/  ISETP.NE.U32.AND P0, PT, RZ, UR4, PT ;  /* 0x00000004ff007c0c */ /* 0x000fc8000bf05070 */
[----:B------:R-:W-:-:S13]  /*0e30*/  ISETP.NE.AND.EX P0, PT, RZ, UR5, PT, P0 ;  /* 0x00000005ff007c0c */ /* 0x000fda000bf05300 */
[----:B------:R-:W-:Y:S05]  /*0e40*/  @!P0 BRA `(.L_x_10) ;  /* 0x00000000000c8947 */ /* 0x000fea0003800000 */
[----:B------:R-:W0:Y:S02]  /*0e50*/  LDC.64 R104, c[0x0][0x588] ;  /* 0x00016200ff687b82 */ /* 0x000e240000000a00 */
[----:B0-----:R1:W5:Y:S01]  /*0e60*/  LDG.E R104, desc[UR36][R104.64] ;  /* 0x0000002468687981 */ /* 0x001362000c1e1900 */
[----:B------:R-:W-:Y:S05]  /*0e70*/  BRA `(.L_x_9) ;  /* 0x0000000000087947 */ /* 0x000fea0003800000 */
.L_x_10:
[----:B------:R-:W-:Y:S02]  /*0e80*/  ULDC UR4, c[0x0][0x580] ;  /* 0x0001600000047ab9 */ /* 0x000fe40000000800 */
[----:B------:R-:W-:-:S07]  /*0e90*/  IMAD.U32 R104, RZ, RZ, UR4 ;  /* 0x00000004ff687e24 */ /* 0x000fce000f8e00ff */
.L_x_9:
[----:B------:R-:W-:Y:S02]  /*0ea0*/  ULDC.64 UR4, c[0x0][0x5a0] ;  /* 0x0001680000047ab9 */ /* 0x000fe40000000a00 */
[----:B------:R-:W-:-:S04]  /*0eb0*/  ISETP.NE.U32.AND P0, PT, RZ, UR4, PT ;  /* 0x00000004ff007c0c */ /* 0x000fc8000bf05070 */
[----:B------:R-:W-:-:S13]  /*0ec0*/  ISETP.NE.AND.EX P0, PT, RZ, UR5, PT, P0 ;  /* 0x00000005ff007c0c */ /* 0x000fda000bf05300 */
[----:B------:R-:W-:Y:S05]  /*0ed0*/  @!P0 BRA `(.L_x_11) ;  /* 0x00000000001c8947 */ /* 0x000fea0003800000 */
[----:B0-----:R-:W0:Y:S02]  /*0ee0*/  LDC.64 R4, c[0x0][0x5a0] ;  /* 0x00016800ff047b82 */ /* 0x001e240000000a00 */
[----:B0-----:R-:W2:Y:S02]  /*0ef0*/  LDG.E.64 R4, desc[UR36][R4.64] ;  /* 0x0000002404047981 */ /* 0x001ea4000c1e1b00 */
[----:B--2---:R-:W-:-:S04]  /*0f00*/  ISETP.NE.U32.AND P0, PT, R4, RZ, PT ;  /* 0x000000ff0400720c */ /* 0x004fc80003f05070 */
[----:B------:R-:W-:-:S13]  /*0f10*/  ISETP.NE.AND.EX P0, PT, R5, RZ, PT, P0 ;  /* 0x000000ff0500720c */ /* 0x000fda0003f05300 */
[----:B------:R-:W-:Y:S05]  /*0f20*/  @!P0 BRA `(.L_x_11) ;  /* 0x0000000000088947 */ /* 0x000fea0003800000 */
[----:B-1----:R0:W5:Y:S01]  /*0f30*/  LD.E R105, desc[UR36][R4.64] ;  /* 0x0000002404697980 */ /* 0x002162000c101900 */
[----:B------:R-:W-:Y:S05]  /*0f40*/  BRA `(.L_x_12) ;  /* 0x0000000000247947 */ /* 0x000fea0003800000 */
.L_x_11:
[----:B------:R-:W-:Y:S02]  /*0f50*/  ULDC.64 UR4, c[0x0][0x590] ;  /* 0x0001640000047ab9 */ /* 0x000fe40000000a00 */
[----:B------:R-:W-:-:S04]  /*0f60*/  ISETP.NE.U32.AND P0, PT, RZ, UR4, PT ;  /* 0x00000004ff007c0c */ /* 0x000fc8000bf05070 */
[----:B------:R-:W-:-:S13]  /*0f70*/  ISETP.NE.AND.EX P0, PT, RZ, UR5, PT, P0 ;  /* 0x00000005ff007c0c */ /* 0x000fda000bf05300 */
[----:B------:R-:W-:Y:S05]  /*0f80*/  @!P0 BRA `(.L_x_13) ;  /* 0x00000000000c8947 */ /* 0x000fea0003800000 */
[----:B0-----:R-:W1:Y:S02]  /*0f90*/  LDC.64 R4, c[0x0][0x590] ;  /* 0x00016400ff047b82 */ /* 0x001e640000000a00 */
[----:B-1----:R1:W5:Y:S01]  /*0fa0*/  LDG.E R105, desc[UR36][R4.64] ;  /* 0x0000002404697981 */ /* 0x002362000c1e1900 */
[----:B------:R-:W-:Y:S05]  /*0fb0*/  BRA `(.L_x_12) ;  /* 0x0000000000087947 */ /* 0x000fea0003800000 */
.L_x_13:
[----:B------:R-:W-:Y:S02]  /*0fc0*/  ULDC UR4, c[0x0][0x584] ;  /* 0x0001610000047ab9 */ /* 0x000fe40000000800 */
[----:B-1----:R-:W-:-:S07]  /*0fd0*/  IMAD.U32 R105, RZ, RZ, UR4 ;  /* 0x00000004ff697e24 */ /* 0x002fce000f8e00ff */
.L_x_12:
[----:B------:R-:W-:-:S13]  /*0fe0*/  LOP3.LUT P0, RZ, R0, 0xff, RZ, 0xc0, !PT ;  /* 0x000000ff00ff7812 */ /* 0x000fda000780c0ff */
[----:B------:R-:W-:Y:S05]  /*0ff0*/  @!P0 EXIT ;  /* 0x000000000000894d */ /* 0x000fea0003800000 */
[----:B------:R-:W-:Y:S01]  /*1000*/  ULDC UR4, c[0x0][0x28c] ;  /* 0x0000a30000047ab9 */ /* 0x000fe20000000800 */
[----:B------:R-:W-:Y:S01]  /*1010*/  LOP3.LUT R118, R19, 0x1, RZ, 0xfc, !PT ;  /* 0x0000000113767812 */ /* 0x000fe200078efcff */
[----:B------:R-:W-:Y:S01]  /*1020*/  UIADD3 UR4, UR4, 0x1f, URZ ;  /* 0x0000001f04047890 */ /* 0x000fe2000fffe03f */
[----:B------:R-:W-:Y:S01]  /*1030*/  UMOV UR38, URZ ;  /* 0x0000003f00267c82 */ /* 0x000fe20008000000 */
[----:B------:R-:W-:Y:S02]  /*1040*/  UMOV UR39, URZ ;  /* 0x0000003f00277c82 */ /* 0x000fe40008000000 */
[----:B------:R-:W-:-:S04]  /*1050*/  USHF.R.S32.HI UR5, URZ, 0x1f, UR4 ;  /* 0x0000001f3f057899 */ /* 0x000fc80008011404 */
[----:B------:R-:W-:-:S04]  /*1060*/  ULEA.HI UR5, UR5, UR4, URZ, 0x5 ;  /* 0x0000000405057291 */ /* 0x000fc8000f8f283f */
[----:B------:R-:W-:-:S12]  /*1070*/  USHF.R.S32.HI UR40, URZ, 0x5, UR5 ;  /* 0x000000053f287899 */ /* 0x000fd80008011405 */
.L_x_189:
[----:B------:R-:W-:Y:S01]  /*1080*/  LOP3.LUT R0, R18, 0x80, RZ, 0xc0, !PT ;  /* 0x0000008012007812 */ /* 0x000fe200078ec0ff */
[----:B------:R-:W2:Y:S01]  /*1090*/  S2UR UR6, SR_CgaCtaId ;  /* 0x00000000000679c3 */ /* 0x000ea20000008800 */
[----:B------:R-:W-:Y:S02]  /*10a0*/  UMOV UR41, 0x400 ;  /* 0x0000040000297882 */ /* 0x000fe40000000000 */
[----:B------:R-:W-:-:S06]  /*10b0*/  SHF.R.U32.HI R0, RZ, 0x7, R0 ;  /* 0x00000007ff007819 */ /* 0x000fcc0000011600 */
[----:B---3--:R-:W3:Y:S01]  /*10c0*/  SHFL.IDX PT, R0, R0, RZ, 0x1f ;  /* 0x00001fff00007589 */ /* 0x008ee200000e0000 */
[----:B--2---:R-:W-:Y:S01]  /*10d0*/  ULEA UR41, UR6, UR41, 0x18 ;  /* 0x0000002906297291 */ /* 0x004fe2000f8ec03f */
[----:B---3--:R-:W-:-:S13]  /*10e0*/  R2UR UR4, R0 ;  /* 0x00000000000472ca */ /* 0x008fda00000e0000 */
[----:B------:R-:W-:-:S04]  /*10f0*/  ULEA.HI UR5, UR4, UR4, URZ, 0x1 ;  /* 0x0000000404057291 */ /* 0x000fc8000f8f083f */
[----:B------:R-:W-:-:S04]  /*1100*/  ULOP3.LUT UR5, UR5, 0xffffe, URZ, 0xc0, !UPT ;  /* 0x000ffffe05057892 */ /* 0x000fc8000f8ec03f */
[----:B------:R-:W-:-:S03]  /*1110*/  UIADD3 UR5, UR4, -UR5, URZ ;  /* 0x8000000504057290 */ /* 0x000fc6000fffe03f */
[----:B------:R-:W-:Y:S01]  /*1120*/  ULDC UR4, c[0x0][0x28c] ;  /* 0x0000a30000047ab9 */ /* 0x000fe20000000800 */
[----:B------:R-:W-:Y:S01]  /*1130*/  ULEA UR5, UR5, UR41, 0xc ;  /* 0x0000002905057291 */ /* 0x000fe2000f8e603f */
[----:B------:R-:W-:-:S03]  /*1140*/  ISETP.LT.AND P0, PT, RZ, UR4, PT ;  /* 0x00000004ff007c0c */ /* 0x000fc6000bf01270 */
[----:B------:R-:W-:-:S04]  /*1150*/  UIADD3 UR5, UR5, 0x180, URZ ;  /* 0x0000018005057890 */ /* 0x000fc8000fffe03f */
[----:B------:R-:W-:-:S04]  /*1160*/  USHF.R.U32.HI UR5, URZ, 0x4, UR5 ;  /* 0x000000043f057899 */ /* 0x000fc80008011605 */
[----:B------:R-:W-:Y:S02]  /*1170*/  ULOP3.LUT UR42, UR5, 0x3fff, URZ, 0xc0, !UPT ;  /* 0x00003fff052a7892 */ /* 0x000fe4000f8ec03f */
[----:B01--45:R-:W-:Y:S10]  /*1180*/  @P0 BRA `(.L_x_14) ;  /* 0x0000000000400947 */ /* 0x033ff40003800000 */
[----:B------:R-:W-:Y:S01]  /*1190*/  MOV R0, 0x0 ;  /* 0x0000000000007802 */ /* 0x000fe20000000f00 */
[----:B------:R-:W-:Y:S01]  /*11a0*/  ULDC.64 UR4, c[0x4][0x68] ;  /* 0x01001a0000047ab9 */ /* 0x000fe20000000a00 */
[----:B------:R-:W-:Y:S01]  /*11b0*/  ULDC.64 UR6, c[0x4][0x8] ;  /* 0x0100020000067ab9 */ /* 0x000fe20000000a00 */
[----:B01----:R-:W-:Y:S01]  /*11c0*/  IMAD.U32 R4, RZ, RZ, UR4 ;  /* 0x00000004ff047e24 */ /* 0x003fe2000f8e00ff */
[----:B------:R0:W1:Y:S01]  /*11d0*/  LDC.64 R14, c[0x4][R0] ;  /* 0x01000000000e7b82 */ /* 0x0000620000000a00 */
[----:B------:R-:W-:Y:S01]  /*11e0*/  IMAD.U32 R5, RZ, RZ, UR5 ;  /* 0x00000005ff057e24 */ /* 0x000fe2000f8e00ff */
[----:B------:R-:W-:Y:S01]  /*11f0*/  ULDC.64 UR4, c[0x4][0x70] ;  /* 0x01001c0000047ab9 */ /* 0x000fe20000000a00 */
[----:B------:R-:W-:Y:S02]  /*1200*/  IMAD.U32 R10, RZ, RZ, UR6 ;  /* 0x00000006ff0a7e24 */ /* 0x000fe4000f8e00ff */
[----:B------:R-:W-:Y:S02]  /*1210*/  IMAD.U32 R6, RZ, RZ, UR4 ;  /* 0x00000004ff067e24 */ /* 0x000fe4000f8e00ff */
[----:B------:R-:W-:-:S02]  /*1220*/  IMAD.U32 R7, RZ, RZ, UR5 ;  /* 0x00000005ff077e24 */ /* 0x000fc4000f8e00ff */
[----:B------:R-:W-:Y:S02]  /*1230*/  IMAD.U32 R11, RZ, RZ, UR7 ;  /* 0x00000007ff0b7e24 */ /* 0x000fe4000f8e00ff */
[----:B------:R-:W-:Y:S02]  /*1240*/  IMAD.MOV.U32 R8, RZ, RZ, 0x1e1 ;  /* 0x000001e1ff087424 */ /* 0x000fe400078e00ff */
[----:B------:R-:W-:Y:S02]  /*1250*/  IMAD.MOV.U32 R12, RZ, RZ, 0x1 ;  /* 0x00000001ff0c7424 */ /* 0x000fe400078e00ff */
[----:B0-----:R-:W-:-:S07]  /*1260*/  IMAD.MOV.U32 R13, RZ, RZ, RZ ;  /* 0x000000ffff0d7224 */ /* 0x001fce00078e00ff */
[----:B------:R-:W-:-:S07]  /*1270*/  LEPC R20, `(.L_x_14) ;  /* 0x000000001014794e */ /* 0x000fce0000000000 */
[----:B-1---5:R-:W-:Y:S05]  /*1280*/  CALL.ABS.NOINC R14 ;  /* 0x000000000e007343 */ /* 0x022fea0003c00000 */
.L_x_14:
[----:B------:R-:W-:-:S13]  /*1290*/  ISETP.NE.AND P0, PT, R118, 0x3, PT ;  /* 0x000000037600780c */ /* 0x000fda0003f05270 */
[----:B------:R-:W-:Y:S05]  /*12a0*/  @!P0 BRA `(.L_x_15) ;  /* 0x0000000000048947 */ /* 0x000fea0003800000 */
[----:B------:R-:W-:Y:S01]  /*12b0*/  BPT.TRAP 0x1 ;  /* 0x000000040000795c */ /* 0x000fe20000300000 */
.L_x_15:
[----:B------:R-:W-:Y:S02]  /*12c0*/  IMAD.U32 R3, RZ, RZ, UR39 ;  /* 0x00000027ff037e24 */ /* 0x000fe4000f8e00ff */
[----:B------:R-:W-:-:S03]  /*12d0*/  IMAD.U32 R0, RZ, RZ, UR38 ;  /* 0x00000026ff007e24 */ /* 0x000fc6000f8e00ff */
[----:B------:R-:W-:Y:S02]  /*12e0*/  LEA R3, R3, UR41, 0x3 ;  /* 0x0000002903037c11 */ /* 0x000fe4000f8e18ff */
[----:B------:R-:W-:-:S04]  /*12f0*/  SHF.L.U32 R0, R0, 0x1f, RZ ;  /* 0x0000001f00007819 */ /* 0x000fc800000006ff */
[----:B------:R2:W3:Y:S01]  /*1300*/  SYNCS.PHASECHK.TRANS64.TRYWAIT P1, [R3+URZ], R0 ;  /* 0x00000000030075a7 */ /* 0x0004e2000802017f */
[----:B------:R-:W-:Y:S05]  /*1310*/  @!P0 BRA `(.L_x_16) ;  /* 0x0000000000048947 */ /* 0x000fea0003800000 */
[----:B------:R-:W-:Y:S01]  /*1320*/  BPT.TRAP 0x1 ;  /* 0x000000040000795c */ /* 0x000fe20000300000 */
.L_x_16:
[----:B---3--:R-:W-:Y:S05]  /*1330*/  @P1 BRA `(.L_x_17) ;  /* 0x0000000000081947 */ /* 0x008fea0003800000 */
[----:B------:R-:W3:Y:S02]  /*1340*/  SYNCS.PHASECHK.TRANS64.TRYWAIT P1, [R3+URZ], R0 ;  /* 0x00000000030075a7 */ /* 0x000ee4000802017f */
[----:B---3--:R-:W-:Y:S05]  /*1350*/  @!P1 BRA `(.L_x_18) ;  /* 0x0000008800089947 */ /* 0x008fea0003800000 */
.L_x_17:
[----:B------:R-:W-:-:S04]  /*1360*/  UISETP.LT.AND UP0, UPT, UR40, 0x1, UPT ;  /* 0x000000012800788c */ /* 0x000fc8000bf01270 */
[----:B------:R-:W-:-:S06]  /*1370*/  USEL UR4, UR40, 0x1, UP0 ;  /* 0x0000000128047887 */ /* 0x000fcc0008000000 */
[----:B--23--:R-:W-:Y:S01]  /*1380*/  IMAD.U32 R0, RZ, RZ, UR4 ;  /* 0x00000004ff007e24 */ /* 0x00cfe2000f8e00ff */
[----:B------:R-:W-:Y:S05]  /*1390*/  WARPSYNC.ALL ;  /* 0x0000000000007948 */ /* 0x000fea0003800000 */
[----:B------:R-:W-:-:S04]  /*13a0*/  IADD3 R0, -R0, UR40, RZ ;  /* 0x0000002800007c10 */ /* 0x000fc8000fffe1ff */
[----:B------:R-:W-:Y:S01]  /*13b0*/  ISETP.GE.AND P1, PT, R0, 0x1, PT ;  /* 0x000000010000780c */ /* 0x000fe20003f26270 */
[----:B------:R-:W-:Y:S01]  /*13c0*/  UIADD3 UR4, UR41, 0x27180, URZ ;  /* 0x0002718029047890 */ /* 0x000fe2000fffe03f */
[----:B------:R-:W-:Y:S01]  /*13d0*/  WARPGROUP.ARRIVE ;  /* 0x00000000000079c5 */ /* 0x000fe20000000000 */
[----:B------:R-:W-:Y:S01]  /*13e0*/  UMOV UR9, 0x80000020 ;  /* 0x8000002000097882 */ /* 0x000fe20000000000 */
[----:B------:R-:W-:Y:S01]  /*13f0*/  UMOV UR11, 0x80000020 ;  /* 0x80000020000b7882 */ /* 0x000fe20000000000 */
[----:B------:R-:W-:Y:S02]  /*1400*/  USHF.R.U32.HI UR5, URZ, 0x4, UR4 ;  /* 0x000000043f057899 */ /* 0x000fe40008011604 */
[----:B------:R-:W-:Y:S02]  /*1410*/  ULOP3.LUT UR4, UR42, 0x10000, URZ, 0xfc, !UPT ;  /* 0x000100002a047892 */ /* 0x000fe4000f8efc3f */
[----:B------:R-:W-:Y:S02]  /*1420*/  ULOP3.LUT UR5, UR5, 0x3fff, URZ, 0xc0, !UPT ;  /* 0x00003fff05057892 */ /* 0x000fe4000f8ec03f */
[----:B------:R-:W-:-:S02]  /*1430*/  UIMAD UR8, UR39, 0x300, UR4 ;  /* 0x00000300270878a4 */ /* 0x000fc4000f8e0204 */
[----:B------:R-:W-:Y:S01]  /*1440*/  ULOP3.LUT UR5, UR5, 0x10000, URZ, 0xfc, !UPT ;  /* 0x0001000005057892 */ /* 0x000fe2000f8efc3f */
[----:B------:R-:W-:Y:S01]  /*1450*/  UMOV UR13, UR9 ;  /* 0x00000009000d7c82 */ /* 0x000fe20008000000 */
[----:B------:R-:W-:Y:S02]  /*1460*/  UMOV UR15, 0x80000020 ;  /* 0x80000020000f7882 */ /* 0x000fe40000000000 */
[----:B------:R-:W-:Y:S01]  /*1470*/  UIMAD UR10, UR39, 0x140, UR5 ;  /* 0x00000140270a78a4 */ /* 0x000fe2000f8e0205 */
[----:B------:R-:W-:Y:S01]  /*1480*/  UMOV UR12, UR8 ;  /* 0x00000008000c7c82 */ /* 0x000fe20008000000 */
[----:B------:R-:W-:Y:S02]  /*1490*/  UMOV UR16, UR8 ;  /* 0x0000000800107c82 */ /* 0x000fe40008000000 */
[----:B------:R-:W-:Y:S02]  /*14a0*/  UIADD3 UR14, UR10, 0x40, URZ ;  /* 0x000000400a0e7890 */ /* 0x000fe4000fffe03f */
[----:B------:R-:W-:Y:S01]  /*14b0*/  UIADD3 UR18, UR10, 0x80, URZ ;  /* 0x000000800a127890 */ /* 0x000fe2000fffe03f */
[----:B------:R-:W-:-:S02]  /*14c0*/  UMOV UR17, UR9 ;  /* 0x0000000900117c82 */ /* 0x000fc40008000000 */
[----:B------:R-:W-:Y:S01]  /*14d0*/  HGMMA.64x16x16.F32.BF16 R96, gdesc[UR8], RZ, !UPT, gsb0 ;  /* 0x00200000086079f0 */ /* 0x000fe2000c0018ff */
[----:B------:R-:W-:Y:S01]  /*14e0*/  UMOV UR19, 0x80000020 ;  /* 0x8000002000137882 */ /* 0x000fe20000000000 */
[----:B------:R-:W-:Y:S01]  /*14f0*/  UIADD3 UR22, UR10, 0xc0, URZ ;  /* 0x000000c00a167890 */ /* 0x000fe2000fffe03f */
[----:B------:R-:W-:Y:S01]  /*1500*/  UMOV UR20, UR8 ;  /* 0x0000000800147c82 */ /* 0x000fe20008000000 */
[----:B------:R-:W-:Y:S01]  /*1510*/  UMOV UR21, UR9 ;  /* 0x0000000900157c82 */ /* 0x000fe20008000000 */
[----:B------:R-:W-:Y:S01]  /*1520*/  UMOV UR23, 0x80000020 ;  /* 0x8000002000177882 */ /* 0x000fe20000000000 */
[----:B------:R-:W-:Y:S01]  /*1530*/  UIADD3 UR26, UR10, 0x100, URZ ;  /* 0x000001000a1a7890 */ /* 0x000fe2000fffe03f */
[----:B------:R-:W-:Y:S01]  /*1540*/  UMOV UR24, UR8 ;  /* 0x0000000800187c82 */ /* 0x000fe20008000000 */
[----:B------:R-:W-:Y:S01]  /*1550*/  UMOV UR25, UR9 ;  /* 0x0000000900197c82 */ /* 0x000fe20008000000 */
[----:B------:R-:W-:Y:S01]  /*1560*/  UMOV UR27, 0x80000020 ;  /* 0x80000020001b7882 */ /* 0x000fe20000000000 */
[----:B------:R-:W-:-:S02]  /*1570*/  UIADD3 UR6, UR8, 0x200, URZ ;  /* 0x0000020008067890 */ /* 0x000fc4000fffe03f */
[----:B------:R-:W-:Y:S01]  /*1580*/  UIADD3 UR7, UR8, 0x202, URZ ;  /* 0x0000020208077890 */ /* 0x000fe2000fffe03f */
[----:B------:R-:W-:Y:S02]  /*1590*/  WARPGROUP.DEPBAR.LE gsb0, 0x0 ;  /* 0x00008000000079c5 */ /* 0x000fe40000010000 */
[----:B------:R-:W-:-:S06]  /*15a0*/  WARPGROUP.ARRIVE ;  /* 0x00000000000079c5 */ /* 0x000fcc0000000000 */
[----:B------:R-:W-:Y:S03]  /*15b0*/  HGMMA.64x16x16.F32.BF16 R80, gdesc[UR12], RZ, !UPT, gsb0 ;  /* 0x002000000c5079f0 */ /* 0x000fe6000c0018ff */
        /* <DEDUP_REMOVED lines=8> */
[----:B------:R-:W-:Y:S01]  /*1640*/  HGMMA.64x16x16.F32.BF16 R32, gdesc[UR24], RZ, !UPT, gsb0 ;  /* 0x00200000182079f0 */ /* 0x000fe2000c0018ff */
[----:B------:R-:W-:Y:S01]  /*1650*/  UMOV UR24, UR6 ;  /* 0x0000000600187c82 */ /* 0x000fe20008000000 */
[----:B------:R-:W-:Y:S01]  /*1660*/  UMOV UR25, 0x80000020 ;  /* 0x8000002000197882 */ /* 0x000fe20000000000 */
[----:B------:R-:W-:Y:S01]  /*1670*/  UMOV UR20, UR24 ;  /* 0x0000001800147c82 */ /* 0x000fe20008000000 */
[----:B------:R-:W-:Y:S01]  /*1680*/  UMOV UR21, UR25 ;  /* 0x0000001900157c82 */ /* 0x000fe20008000000 */
[----:B------:R-:W-:Y:S01]  /*1690*/  UMOV UR16, UR24 ;  /* 0x0000001800107c82 */ /* 0x000fe20008000000 */
[----:B------:R-:W-:Y:S01]  /*16a0*/  UMOV UR17, UR25 ;  /* 0x0000001900117c82 */ /* 0x000fe20008000000 */
[----:B------:R-:W-:Y:S01]  /*16b0*/  UMOV UR12, UR24 ;  /* 0x00000018000c7c82 */ /* 0x000fe20008000000 */
[----:B------:R-:W-:Y:S01]  /*16c0*/  UMOV UR13, UR25 ;  /* 0x00000019000d7c82 */ /* 0x000fe20008000000 */
[----:B------:R-:W-:Y:S01]  /*16d0*/  UIADD3 UR6, UR10, 0xc2, URZ ;  /* 0x000000c20a067890 */ /* 0x000fe2000fffe03f */
[----:B------:R-:W-:-:S02]  /*16e0*/  WARPGROUP.DEPBAR.LE gsb0, 0x0 ;  /* 0x00008000000079c5 */ /* 0x000fc40000010000 */
[----:B------:R-:W-:-:S06]  /*16f0*/  WARPGROUP.ARRIVE ;  /* 0x00000000000079c5 */ /* 0x000fcc0000000000 */
[----:B------:R-:W-:Y:S01]  /*1700*/  HGMMA.64x16x16.F32.BF16 R24, gdesc[UR24], RZ, !UPT, gsb0 ;  /* 0x00200000181879f0 */ /* 0x000fe2000c0018ff */
[----:B------:R-:W-:Y:S01]  /*1710*/  UMOV UR26, UR10 ;  /* 0x0000000a001a7c82 */ /* 0x000fe20008000000 */
[----:B------:R-:W-:Y:S01]  /*1720*/  UMOV UR27, UR11 ;  /* 0x0000000b001b7c82 */ /* 0x000fe20008000000 */
[----:B------:R-:W-:Y:S01]  /*1730*/  UMOV UR11, 0x80000020 ;  /* 0x80000020000b7882 */ /* 0x000fe20000000000 */
[----:B------:R-:W-:Y:S02]  /*1740*/  WARPGROUP.DEPBAR.LE gsb0, 0x0 ;  /* 0x00008000000079c5 */ /* 0x000fe40000010000 */
[----:B------:R-:W-:-:S06]  /*1750*/  WARPGROUP.ARRIVE ;  /* 0x00000000000079c5 */ /* 0x000fcc0000000000 */
[----:B------:R-:W-:Y:S01]  /*1760*/  HGMMA.64x16x16.F32.BF16 R40, gdesc[UR20], RZ, !UPT, gsb0 ;  /* 0x00200000142879f0 */ /* 0x000fe2000c0018ff */
[----:B------:R-:W-:Y:S01]  /*1770*/  UIADD3 UR22, UR10, 0x82, URZ ;  /* 0x000000820a167890 */ /* 0x000fe2000fffe03f */
        /* <DEDUP_REMOVED lines=9> */
[----:B------:R-:W-:Y:S02]  /*1810*/  UIADD3 UR12, UR8, 0x2, URZ ;  /* 0x00000002080c7890 */ /* 0x000fe4000fffe03f */
[----:B------:R-:W-:Y:S01]  /*1820*/  UIADD3 UR14, UR10, 0x2, URZ ;  /* 0x000000020a0e7890 */ /* 0x000fe2000fffe03f */
[----:B------:R-:W-:Y:S01]  /*1830*/  UMOV UR13, 0x80000020 ;  /* 0x80000020000d7882 */ /* 0x000fe20000000000 */
[----:B------:R-:W-:Y:S01]  /*1840*/  UMOV UR15, 0x80000020 ;  /* 0x80000020000f7882 */ /* 0x000fe20000000000 */
[----:B------:R-:W-:Y:S02]  /*1850*/  UMOV UR17, UR13 ;  /* 0x0000000d00117c82 */ /* 0x000fe40008000000 */
[----:B------:R-:W-:Y:S01]  /*1860*/  UMOV UR16, UR12 ;  /* 0x0000000c00107c82 */ /* 0x000fe20008000000 */
[----:B------:R-:W-:Y:S01]  /*1870*/  UMOV UR20, UR12 ;  /* 0x0000000c00147c82 */ /* 0x000fe20008000000 */
[----:B------:R-:W-:Y:S01]  /*1880*/  UMOV UR21, UR13 ;  /* 0x0000000d00157c82 */ /* 0x000fe20008000000 */
[----:B------:R-:W-:Y:S01]  /*1890*/  UMOV UR8, UR12 ;  /* 0x0000000c00087c82 */ /* 0x000fe20008000000 */
[----:B------:R-:W-:Y:S01]  /*18a0*/  UMOV UR9, UR13 ;  /* 0x0000000d00097c82 */ /* 0x000fe20008000000 */
[----:B------:R-:W-:-:S02]  /*18b0*/  WARPGROUP.DEPBAR.LE gsb0, 0x0 ;  /* 0x00008000000079c5 */ /* 0x000fc40000010000 */
[----:B------:R-:W-:-:S06]  /*18c0*/  WARPGROUP.ARRIVE ;  /* 0x00000000000079c5 */ /* 0x000fcc0000000000 */
[----:B------:R-:W-:Y:S01]  /*18d0*/  HGMMA.64x16x16.F32.BF16 R88, gdesc[UR24], RZ, !UPT, gsb0 ;  /* 0x00200000185879f0 */ /* 0x000fe2000c0018ff */
[----:B------:R-:W-:Y:S01]  /*18e0*/  UIADD3 UR26, UR10, 0x102, URZ ;  /* 0x000001020a1a7890 */ /* 0x000fe2000fffe03f */
[----:B------:R-:W-:Y:S02]  /*18f0*/  UMOV UR24, UR12 ;  /* 0x0000000c00187c82 */ /* 0x000fe40008000000 */
[----:B------:R-:W-:Y:S01]  /*1900*/  UMOV UR10, UR6 ;  /* 0x00000006000a7c82 */ /* 0x000fe20008000000 */
[----:B------:R-:W-:Y:S01]  /*1910*/  UMOV UR25, UR13 ;  /* 0x0000000d00197c82 */ /* 0x000fe20008000000 */
[----:B------:R-:W-:Y:S01]  /*1920*/  UMOV UR27, 0x80000020 ;  /* 0x80000020001b7882 */ /* 0x000fe20000000000 */
[----:B------:R-:W-:Y:S02]  /*1930*/  WARPGROUP.DEPBAR.LE gsb0, 0x0 ;  /* 0x00008000000079c5 */ /* 0x000fe40000010000 */
[----:B------:R-:W-:-:S06]  /*1940*/  WARPGROUP.ARRIVE ;  /* 0x00000000000079c5 */ /* 0x000fcc0000000000 */
[----:B------:R-:W-:Y:S03]  /*1950*/  HGMMA.64x16x16.F32.BF16 R96, gdesc[UR12], R96, gsb0 ;  /* 0x002000000c6079f0 */ /* 0x000fe60008001860 */
        /* <DEDUP_REMOVED lines=11> */
[----:B------:R-:W-:Y:S01]  /*1a10*/  HGMMA.64x16x16.F32.BF16 R32, gdesc[UR24], R32, gsb0 ;  /* 0x00200000182079f0 */ /* 0x000fe20008001820 */
        /* <DEDUP_REMOVED lines=8> */
[----:B------:R-:W-:Y:S01]  /*1aa0*/  UMOV UR12, UR24 ;  /* 0x00000018000c7c82 */ /* 0x000fe20008000000 */
[----:B------:R-:W-:Y:S01]  /*1ab0*/  UMOV UR13, UR25 ;  /* 0x00000019000d7c82 */ /* 0x000fe20008000000 */
[----:B------:R-:W-:-:S02]  /*1ac0*/  WARPGROUP.DEPBAR.LE gsb0, 0x0 ;  /* 0x00008000000079c5 */ /* 0x000fc40000010000 */
        /* <DEDUP_REMOVED lines=15> */
[----:B------:R-:W-:Y:S05]  /*1bc0*/  @!P1 BRA `(.L_x_19) ;  /* 0x0000000800889947 */ /* 0x000fea0003800000 */
[----:B------:R-:W-:Y:S01]  /*1bd0*/  UIADD3 UR6, UR39, 0x1, URZ ;  /* 0x0000000127067890 */ /* 0x000fe2000fffe03f */
[----:B------:R-:W-:-:S03]  /*1be0*/  IMAD.MOV.U32 R3, RZ, RZ, R0 ;  /* 0x000000ffff037224 */ /* 0x000fc600078e0000 */
[----:B------:R-:W-:-:S04]  /*1bf0*/  UISETP.NE.AND UP0, UPT, UR6, 0xd, UPT ;  /* 0x0000000d0600788c */ /* 0x000fc8000bf05270 */
[----:B------:R-:W-:Y:S02]  /*1c00*/  USEL UR7, URZ, 0x1, UP0 ;  /* 0x000000013f077887 */ /* 0x000fe40008000000 */
[----:B------:R-:W-:Y:S02]  /*1c10*/  USEL UR6, UR6, URZ, UP0 ;  /* 0x0000003f06067287 */ /* 0x000fe40008000000 */
[----:B------:R-:W-:-:S06]  /*1c20*/  ULOP3.LUT UR7, UR38, UR7, URZ, 0x3c, !UPT ;  /* 0x0000000726077292 */ /* 0x000fcc000f8e3c3f */
[----:B------:R-:W-:Y:S01]  /*1c30*/  IMAD.U32 R6, RZ, RZ, UR7 ;  /* 0x00000007ff067e24 */ /* 0x000fe2000f8e00ff */
[----:B------:R-:W-:-:S06]  /*1c40*/  UMOV UR7, UR39 ;  /* 0x0000002700077c82 */ /* 0x000fcc0008000000 */
.L_x_26:
[----:B------:R-:W-:Y:S05]  /*1c50*/  @!P0 BRA `(.L_x_20) ;  /* 0x0000000000048947 */ /* 0x000fea0003800000 */
[----:B------:R-:W-:Y:S01]  /*1c60*/  BPT.TRAP 0x1 ;  /* 0x000000040000795c */ /* 0x000fe20000300000 */
.L_x_20:
[----:B------:R-:W-:Y:S01]  /*1c70*/  ULEA UR8, UR6, UR41, 0x3 ;  /* 0x0000002906087291 */ /* 0x000fe2000f8e183f */
[----:B01----:R-:W-:-:S08]  /*1c80*/  SHF.L.U32 R4, R6, 0x1f, RZ ;  /* 0x0000001f06047819 */ /* 0x003fd000000006ff */
[----:B------:R0:W1:Y:S01]  /*1c90*/  SYNCS.PHASECHK.TRANS64.TRYWAIT P1, [UR8], R4 ;  /* 0x00000004ff0075a7 */ /* 0x0000620008020148 */
[----:B------:R-:W-:Y:S05]  /*1ca0*/  @!P0 BRA `(.L_x_21) ;  /* 0x0000000000048947 */ /* 0x000fea0003800000 */
[----:B------:R-:W-:Y:S01]  /*1cb0*/  BPT.TRAP 0x1 ;  /* 0x000000040000795c */ /* 0x000fe20000300000 */
.L_x_21:
[----:B-1----:R-:W-:Y:S05]  /*1cc0*/  @P1 BRA `(.L_x_22) ;  /* 0x0000000000081947 */ /* 0x002fea0003800000 */
[----:B------:R-:W1:Y:S02]  /*1cd0*/  SYNCS.PHASECHK.TRANS64.TRYWAIT P1, [UR8], R4 ;  /* 0x00000004ff0075a7 */ /* 0x000e640008020148 */
[----:B-1----:R-:W-:Y:S05]  /*1ce0*/  @!P1 BRA `(.L_x_23) ;  /* 0x0000007c00b89947 */ /* 0x002fea0003800000 */
.L_x_22:
[----:B------:R-:W-:Y:S01]  /*1cf0*/  UIMAD UR28, UR6, 0x300, UR4 ;  /* 0x00000300061c78a4 */ /* 0x000fe2000f8e0204 */
[----:B------:R-:W-:Y:S01]  /*1d00*/  WARPGROUP.ARRIVE ;  /* 0x00000000000079c5 */ /* 0x000fe20000000000 */
[----:B------:R-:W-:Y:S01]  /*1d10*/  UIMAD UR29, UR6, 0x140, UR5 ;  /* 0x00000140061d78a4 */ /* 0x000fe2000f8e0205 */
[----:B------:R-:W-:Y:S01]  /*1d20*/  UMOV UR9, 0x80000020 ;  /* 0x8000002000097882 */ /* 0x000fe20000000000 */
[----:B------:R-:W-:Y:S02]  /*1d30*/  UMOV UR11, 0x80000020 ;  /* 0x80000020000b7882 */ /* 0x000fe40000000000 */
[----:B------:R-:W-:Y:S01]  /*1d40*/  UIADD3 UR14, UR29, 0x40, URZ ;  /* 0x000000401d0e7890 */ /* 0x000fe2000fffe03f */
[----:B------:R-:W-:Y:S02]  /*1d50*/  UMOV UR8, UR28 ;  /* 0x0000001c00087c82 */ /* 0x000fe40008000000 */
[----:B------:R-:W-:Y:S01]  /*1d60*/  UMOV UR10, UR29 ;  /* 0x0000001d000a7c82 */ /* 0x000fe20008000000 */
[----:B------:R-:W-:Y:S01]  /*1d70*/  UMOV UR12, UR8 ;  /* 0x00000008000c7c82 */ /* 0x000fe20008000000 */
[----:B------:R-:W-:Y:S01]  /*1d80*/  HGMMA.64x16x16.F32.BF16 R96, gdesc[UR8], R96, gsb0 ;  /* 0x00200000086079f0 */ /* 0x000fe20008001860 */
[----:B------:R-:W-:Y:S01]  /*1d90*/  UMOV UR13, UR9 ;  /* 0x00000009000d7c82 */ /* 0x000fe20008000000 */
        /* <DEDUP_REMOVED lines=14> */
[----:B------:R-:W-:Y:S01]  /*1e80*/  UMOV UR9, 0x80000020 ;  /* 0x8000002000097882 */ /* 0x000fe20000000000 */
[----:B------:R-:W-:-:S02]  /*1e90*/  WARPGROUP.DEPBAR.LE gsb0, 0x0 ;  /* 0x00008000000079c5 */ /* 0x000fc40000010000 */
[----:B------:R-:W-:-:S06]  /*1ea0*/  WARPGROUP.ARRIVE ;  /* 0x00000000000079c5 */ /* 0x000fcc0000000000 */
[----:B------:R-:W-:Y:S01]  /*1eb0*/  HGMMA.64x16x16.F32.BF16 R80, gdesc[UR12], R80, gsb0 ;  /* 0x002000000c5079f0 */ /* 0x000fe20008001850 */
[----:B------:R-:W-:Y:S02]  /*1ec0*/  UIADD3 UR12, UR28, 0x200, URZ ;  /* 0x000002001c0c7890 */ /* 0x000fe4000fffe03f */
[----:B------:R-:W-:Y:S01]  /*1ed0*/  UIADD3 UR28, UR28, 0x202, URZ ;  /* 0x000002021c1c7890 */ /* 0x000fe2000fffe03f */
        /* <DEDUP_REMOVED lines=17> */
[----:B------:R-:W-:Y:S02]  /*1ff0*/  WARPGROUP.DEPBAR.LE gsb0, 0x0 ;  /* 0x00008000000079c5 */ /* 0x000fe40000010000 */
[----:B------:R-:W-:-:S06]  /*2000*/  WARPGROUP.ARRIVE ;  /* 0x00000000000079c5 */ /* 0x000fcc0000000000 */
[----:B------:R-:W-:Y:S01]  /*2010*/  HGMMA.64x16x16.F32.BF16 R24, gdesc[UR24], R24, gsb0 ;  /* 0x00200000181879f0 */ /* 0x000fe20008001818 */
[----:B------:R-:W-:Y:S01]  /*2020*/  UMOV UR26, UR10 ;  /* 0x0000000a001a7c82 */ /* 0x000fe20008000000 */
[----:B------:R-:W-:Y:S01]  /*2030*/  UMOV UR27, UR11 ;  /* 0x0000000b001b7c82 */ /* 0x000fe20008000000 */
[----:B------:R-:W-:Y:S01]  /*2040*/  UIADD3 UR10, UR29, 0x2, URZ ;  /* 0x000000021d0a7890 */ /* 0x000fe2000fffe03f */
[----:B------:R-:W-:Y:S01]  /*2050*/  UMOV UR11, 0x80000020 ;  /* 0x80000020000b7882 */ /* 0x000fe20000000000 */
[----:B------:R-:W-:Y:S02]  /*2060*/  WARPGROUP.DEPBAR.LE gsb0, 0x0 ;  /* 0x00008000000079c5 */ /* 0x000fe40000010000 */
[----:B------:R-:W-:-:S06]  /*2070*/  WARPGROUP.ARRIVE ;  /* 0x00000000000079c5 */ /* 0x000fcc0000000000 */
[----:B------:R-:W-:Y:S01]  /*2080*/  HGMMA.64x16x16.F32.BF16 R40, gdesc[UR20], R40, gsb0 ;  /* 0x00200000142879f0 */ /* 0x000fe20008001828 */
[----:B------:R-:W-:Y:S01]  /*2090*/  UIADD3 UR22, UR29, 0xc2, URZ ;  /* 0x000000c21d167890 */ /* 0x000fe2000fffe03f */
[----:B------:R-:W-:Y:S01]  /*20a0*/  UMOV UR20, UR8 ;  /* 0x0000000800147c82 */ /* 0x000fe20008000000 */
[----:B------:R-:W-:Y:S01]  /*20b0*/  UMOV UR21, UR9 ;  /* 0x0000000900157c82 */ /* 0x000fe20008000000 */
        /* <DEDUP_REMOVED lines=64> */
[----:B------:R-:W-:Y:S01]  /*24c0*/  BPT.TRAP 0x1 ;  /* 0x000000040000795c */ /* 0x000fe20000300000 */
.L_x_24:
[----:B------:R-:W-:Y:S01]  /*24d0*/  ULEA UR8, UR7, UR41, 0x3 ;  /* 0x0000002907087291 */ /* 0x000fe2000f8e183f */
[----:B------:R-:W-:-:S03]  /*24e0*/  ISETP.GT.U32.AND P1, PT, R19, 0x1, PT ;  /* 0x000000011300780c */ /* 0x000fc60003f24070 */
[----:B------:R-:W-:-:S04]  /*24f0*/  UIADD3 UR8, UR8, 0x68, URZ ;  /* 0x0000006808087890 */ /* 0x000fc8000fffe03f */
[----:B------:R-:W-:-:S09]  /*2500*/  UPRMT UR8, URZ, 0x654, UR8 ;  /* 0x000006543f087896 */ /* 0x000fd20008000008 */
[----:B------:R-:W-:Y:S01]  /*2510*/  SYNCS.ARRIVE.TRANS64.RED.A1T0 RZ, [UR8], RZ ;  /* 0x000000ffffff79a7 */ /* 0x000fe20008100408 */
[----:B------:R-:W-:Y:S05]  /*2520*/  @P1 BRA `(.L_x_25) ;  /* 0x0000000000041947 */ /* 0x000fea0003800000 */
[----:B------:R-:W-:Y:S01]  /*2530*/  BPT.TRAP 0x1 ;  /* 0x000000040000795c */ /* 0x000fe20000300000 */
.L_x_25:
[----:B------:R-:W-:Y:S01]  /*2540*/  UIADD3 UR6, UR6, 0x1, URZ ;  /* 0x0000000106067890 */ /* 0x000fe2000fffe03f */
[C---:B------:R-:W-:Y:S01]  /*2550*/  ISETP.GT.AND P1, PT, R3.reuse, 0x1, PT ;  /* 0x000000010300780c */ /* 0x040fe20003f24270 */
[----:B------:R-:W-:Y:S01]  /*2560*/  UIADD3 UR7, UR7, 0x1, URZ ;  /* 0x0000000107077890 */ /* 0x000fe2000fffe03f */
[----:B------:R-:W-:Y:S01]  /*2570*/  VIADD R3, R3, 0xffffffff ;  /* 0xffffffff03037836 */ /* 0x000fe20000000000 */
[----:B------:R-:W-:Y:S02]  /*2580*/  UISETP.NE.AND UP0, UPT, UR6, 0xd, UPT ;  /* 0x0000000d0600788c */ /* 0x000fe4000bf05270 */
[----:B------:R-:W-:Y:S02]  /*2590*/  UISETP.NE.AND UP1, UPT, UR7, 0xd, UPT ;  /* 0x0000000d0700788c */ /* 0x000fe4000bf25270 */
[----:B------:R-:W-:Y:S02]  /*25a0*/  USEL UR8, URZ, 0x1, UP0 ;  /* 0x000000013f087887 */ /* 0x000fe40008000000 */
[----:B------:R-:W-:-:S02]  /*25b0*/  USEL UR6, UR6, URZ, UP0 ;  /* 0x0000003f06067287 */ /* 0x000fc40008000000 */
[----:B------:R-:W-:Y:S02]  /*25c0*/  USEL UR7, UR7, URZ, UP1 ;  /* 0x0000003f07077287 */ /* 0x000fe40008800000 */
[----:B------:R-:W-:Y:S01]  /*25d0*/  LOP3.LUT R6, R6, UR8, RZ, 0x3c, !PT ;  /* 0x0000000806067c12 */ /* 0x000fe2000f8e3cff */
[----:B------:R-:W-:Y:S09]  /*25e0*/  @P1 BRA `(.L_x_26) ;  /* 0xfffffff400981947 */ /* 0x000ff2000383ffff */
.L_x_19:
[----:B------:R-:W2:Y:S02]  /*25f0*/  LDC R3, c[0x0][0x28c] ;  /* 0x0000a300ff037b82 */ /* 0x000ea40000000800 */
[----:B--2---:R-:W-:-:S13]  /*2600*/  ISETP.GE.AND P1, PT, R3, 0x1, PT ;  /* 0x000000010300780c */ /* 0x004fda0003f26270 */
[----:B------:R-:W-:Y:S05]  /*2610*/  @!P1 BRA `(.L_x_27) ;  /* 0x0000000000349947 */ /* 0x000fea0003800000 */
[----:B------:R-:W-:Y:S05]  /*2620*/  @!P0 BRA `(.L_x_28) ;  /* 0x0000000000048947 */ /* 0x000fea0003800000 */
[----:B------:R-:W-:Y:S01]  /*2630*/  BPT.TRAP 0x1 ;  /* 0x000000040000795c */ /* 0x000fe20000300000 */
.L_x_28:
[----:B------:R-:W-:Y:S01]  /*2640*/  VIADD R0, R0, UR39 ;  /* 0x0000002700007c36 */ /* 0x000fe20008000000 */
[----:B------:R-:W-:-:S03]  /*2650*/  ISETP.GT.U32.AND P0, PT, R19, 0x1, PT ;  /* 0x000000011300780c */ /* 0x000fc60003f04070 */
[----:B01----:R-:W-:-:S05]  /*2660*/  IMAD.WIDE.U32 R4, R0, 0x4ec4ec4f, RZ ;  /* 0x4ec4ec4f00047825 */ /* 0x003fca00078e00ff */
[----:B------:R-:W-:-:S05]  /*2670*/  SHF.R.U32.HI R5, RZ, 0x2, R5 ;  /* 0x00000002ff057819 */ /* 0x000fca0000011605 */
[----:B------:R-:W-:-:S05]  /*2680*/  IMAD R0, R5, -0xd, R0 ;  /* 0xfffffff305007824 */ /* 0x000fca00078e0200 */
[----:B------:R-:W-:-:S05]  /*2690*/  LEA R0, R0, UR41, 0x3 ;  /* 0x0000002900007c11 */ /* 0x000fca000f8e18ff */
[----:B------:R-:W-:-:S05]  /*26a0*/  VIADD R0, R0, 0x68 ;  /* 0x0000006800007836 */ /* 0x000fca0000000000 */
[----:B------:R-:W-:-:S04]  /*26b0*/  PRMT R0, RZ, 0x654, R0 ;  /* 0x00000654ff007816 */ /* 0x000fc80000000000 */
[----:B------:R2:W-:Y:S01]  /*26c0*/  SYNCS.ARRIVE.TRANS64.RED.A1T0 RZ, [R0+URZ], RZ ;  /* 0x000000ff00ff79a7 */ /* 0x0005e2000810043f */
[----:B------:R-:W-:Y:S05]  /*26d0*/  @P0 BRA `(.L_x_27) ;  /* 0x0000000000040947 */ /* 0x000fea0003800000 */
[----:B------:R-:W-:Y:S01]  /*26e0*/  BPT.TRAP 0x1 ;  /* 0x000000040000795c */ /* 0x000fe20000300000 */
.L_x_27:
[----:B01----:R-:W0:Y:S01]  /*26f0*/  LDC R5, c[0x0][0x288] ;  /* 0x0000a200ff057b82 */ /* 0x003e220000000800 */
[----:B--2---:R-:W-:Y:S01]  /*2700*/  LOP3.LUT R0, R22, 0x1, RZ, 0xc0, !PT ;  /* 0x0000000116007812 */ /* 0x004fe200078ec0ff */
[----:B------:R-:W-:Y:S01]  /*2710*/  IMAD R107, R107, 0x50, RZ ;  /* 0x000000506b6b7824 */ /* 0x000fe200078e02ff */
[----:B------:R-:W-:Y:S01]  /*2720*/  SHF.R.U32.HI R3, RZ, 0x2, R18 ;  /* 0x00000002ff037819 */ /* 0x000fe20000011612 */
[----:B------:R-:W-:Y:S01]  /*2730*/  UIADD3 UR39, UR40, UR39, URZ ;  /* 0x0000002728277290 */ /* 0x000fe2000fffe03f */
[----:B------:R-:W-:Y:S01]  /*2740*/  LOP3.LUT R4, R18, 0x60, RZ, 0xc0, !PT ;  /* 0x0000006012047812 */ /* 0x000fe200078ec0ff */
[----:B------:R-:W-:Y:S01]  /*2750*/  IMAD.SHL.U32 R20, R0, 0x40, RZ ;  /* 0x0000004000147824 */ /* 0x000fe200078e00ff */
[----:B------:R-:W-:Y:S01]  /*2760*/  LOP3.LUT R3, R3, 0x7, RZ, 0xc0, !PT ;  /* 0x0000000703037812 */ /* 0x000fe200078ec0ff */
[----:B------:R-:W-:Y:S01]  /*2770*/  UISETP.GT.U32.AND UP0, UPT, UR39, 0xc, UPT ;  /* 0x0000000c2700788c */ /* 0x000fe2000bf04070 */
[----:B------:R-:W-:Y:S01]  /*2780*/  SHF.R.U32.HI R4, RZ, 0x1, R4 ;  /* 0x00000001ff047819 */ /* 0x000fe20000011604 */
[----:B------:R-:W-:Y:S01]  /*2790*/  IMAD.SHL.U32 R10, R18, 0x2, RZ ;  /* 0x00000002120a7824 */ /* 0x000fe200078e00ff */
[--C-:B------:R-:W-:Y:S01]  /*27a0*/  LOP3.LUT R20, R20, 0x40, R3.reuse, 0xe2, !PT ;  /* 0x0000004014147812 */ /* 0x100fe200078ee203 */
[----:B------:R-:W-:Y:S01]  /*27b0*/  ULDC UR7, c[0x0][0x284] ;  /* 0x0000a10000077ab9 */ /* 0x000fe20000000800 */
[-C--:B------:R-:W-:Y:S01]  /*27c0*/  IADD3 R3, RZ, -R4.reuse, -R3 ;  /* 0x80000004ff037210 */ /* 0x080fe20007ffe803 */
[----:B------:R-:W-:Y:S01]  /*27d0*/  UISETP.LT.U32.AND UP0, UPT, UR40, 0xd, UP0 ;  /* 0x0000000d2800788c */ /* 0x000fe20008701070 */
[----:B------:R-:W-:Y:S01]  /*27e0*/  LOP3.LUT R20, R20, R4, RZ, 0xfc, !PT ;  /* 0x0000000414147212 */ /* 0x000fe200078efcff */
[----:B------:R-:W-:Y:S01]  /*27f0*/  UISETP.GE.U32.AND UP1, UPT, UR40, 0xd, UPT ;  /* 0x0000000d2800788c */ /* 0x000fe2000bf26070 */
[----:B------:R-:W-:Y:S01]  /*2800*/  SHF.R.S32.HI R13, RZ, 0x1f, R23 ;  /* 0x0000001fff0d7819 */ /* 0x000fe20000011417 */
[----:B------:R-:W-:Y:S01]  /*2810*/  IMAD R3, R0, -0x40, R3 ;  /* 0xffffffc000037824 */ /* 0x000fe200078e0203 */
[----:B------:R-:W-:Y:S01]  /*2820*/  LOP3.LUT R0, R18, 0x3, RZ, 0xc0, !PT ;  /* 0x0000000312007812 */ /* 0x000fe200078ec0ff */
[----:B------:R-:W-:Y:S01]  /*2830*/  ULDC.64 UR8, c[0x0][0x5d0] ;  /* 0x0001740000087ab9 */ /* 0x000fe20000000a00 */
[----:B------:R-:W-:Y:S01]  /*2840*/  LOP3.LUT R10, R107, 0x6, R10, 0xf8, !PT ;  /* 0x000000066b0a7812 */ /* 0x000fe200078ef80a */
[----:B------:R-:W-:Y:S01]  /*2850*/  UIMAD.WIDE.U32 UR4, UR39, 0x4ec4ec4f, URZ ;  /* 0x4ec4ec4f270478a5 */ /* 0x000fe2000f8e003f */
[----:B------:R-:W-:Y:S01]  /*2860*/  IMAD R6, R13, UR8, RZ ;  /* 0x000000080d067c24 */ /* 0x000fe2000f8e02ff */
[----:B0-----:R-:W-:Y:S01]  /*2870*/  ISETP.GE.AND P0, PT, R107, R5, PT ;  /* 0x000000056b00720c */ /* 0x001fe20003f06270 */
[----:B------:R-:W-:Y:S01]  /*2880*/  IMAD R4, R0, -0x2, R5 ;  /* 0xfffffffe00047824 */ /* 0x000fe200078e0205 */
[----:B------:R-:W-:Y:S01]  /*2890*/  USEL UR6, URZ, 0x1, !UP0 ;  /* 0x000000013f067887 */ /* 0x000fe2000c000000 */
[----:B------:R-:W-:Y:S01]  /*28a0*/  IMAD R0, R106, 0xc0, RZ ;  /* 0x000000c06a007824 */ /* 0x000fe200078e02ff */
[----:B------:R-:W-:Y:S01]  /*28b0*/  SHF.R.S32.HI R11, RZ, 0x1f, R10 ;  /* 0x0000001fff0b7819 */ /* 0x000fe2000001140a */
[----:B------:R-:W-:Y:S01]  /*28c0*/  USHF.R.U32.HI UR4, URZ, 0x2, UR5 ;  /* 0x000000023f047899 */ /* 0x000fe20008011605 */
[C---:B------:R-:W-:Y:S01]  /*28d0*/  IMAD R9, R23.reuse, UR9, R6 ;  /* 0x0000000917097c24 */ /* 0x040fe2000f8e0206 */
[----:B------:R-:W-:Y:S01]  /*28e0*/  ULOP3.LUT UR38, UR38, UR6, URZ, 0x3c, !UPT ;  /* 0x0000000626267292 */ /* 0x000fe2000f8e3c3f */
[C---:B------:R-:W-:Y:S01]  /*28f0*/  ISETP.GE.OR P0, PT, R0.reuse, UR7, P0 ;  /* 0x0000000700007c0c */ /* 0x040fe20008706670 */
[----:B------:R-:W-:Y:S01]  /*2900*/  IMAD.WIDE.U32 R6, R23, UR8, R10 ;  /* 0x0000000817067c25 */ /* 0x000fe2000f8e000a */
[----:B------:R-:W-:Y:S01]  /*2910*/  UIMAD UR39, UR4, -0xd, UR39 ;  /* 0xfffffff3042778a4 */ /* 0x000fe2000f8e0227 */
[----:B------:R-:W-:Y:S01]  /*2920*/  IADD3 R3, -R0, UR7, R3 ;  /* 0x0000000700037c10 */ /* 0x000fe2000fffe103 */
[----:B------:R-:W-:Y:S01]  /*2930*/  @UP1 ULOP3.LUT UR38, UR38, 0x1, UR4, 0x78, !UPT ;  /* 0x0000000126261892 */ /* 0x000fe2000f8e7804 */
[----:B------:R-:W-:-:S02]  /*2940*/  IMAD.MOV.U32 R21, RZ, RZ, RZ ;  /* 0x000000ffff157224 */ /* 0x000fc400078e00ff */
[----:B------:R-:W-:Y:S02]  /*2950*/  IMAD.IADD R9, R7, 0x1, R9 ;  /* 0x0000000107097824 */ /* 0x000fe400078e0209 */
[----:B------:R-:W-:-:S04]  /*2960*/  IMAD.WIDE R20, R106, 0xc0, R20 ;  /* 0x000000c06a147825 */ /* 0x000fc800078e0214 */
[----:B------:R-:W-:Y:S02]  /*2970*/  IMAD.IADD R4, R4, 0x1, -R107 ;  /* 0x0000000104047824 */ /* 0x000fe400078e0a6b */
[----:B------:R-:W-:Y:S02]  /*2980*/  IMAD.MOV.U32 R0, RZ, RZ, -0x1 ;  /* 0xffffffffff007424 */ /* 0x000fe400078e00ff */
[----:B------:R-:W-:Y:S01]  /*2990*/  IMAD.MOV.U32 R8, RZ, RZ, R6 ;  /* 0x000000ffff087224 */ /* 0x000fe200078e0006 */
[----:B------:R-:W-:Y:S06]  /*29a0*/  @P0 BRA `(.L_x_29) ;  /* 0x0000004c00f80947 */ /* 0x000fec0003800000 */
[----:B------:R-:W0:Y:S01]  /*29b0*/  LDC.64 R6, c[0x0][0x5c8] ;  /* 0x00017200ff067b82 */ /* 0x000e220000000a00 */
[----:B-----5:R-:W-:Y:S01]  /*29c0*/  FSETP.NEU.AND P2, PT, R105, RZ, PT ;  /* 0x000000ff6900720b */ /* 0x020fe20003f4d000 */
[----:B------:R-:W-:Y:S01]  /*29d0*/  BSSY B0, `(.L_x_29) ;  /* 0x00004fb000007945 */ /* 0x000fe20003800000 */
[----:B------:R-:W-:-:S04]  /*29e0*/  ISETP.GT.AND P0, PT, R4, RZ, PT ;  /* 0x000000ff0400720c */ /* 0x000fc80003f04270 */
[----:B------:R-:W-:Y:S01]  /*29f0*/  ISETP.GT.AND P1, PT, R3, RZ, P0 ;  /* 0x000000ff0300720c */ /* 0x000fe20000724270 */
[-C--:B0-----:R-:W-:Y:S02]  /*2a00*/  IMAD R5, R21, R6.reuse, RZ ;  /* 0x0000000615057224 */ /* 0x081fe400078e02ff */
[----:B------:R-:W-:-:S04]  /*2a10*/  IMAD.WIDE.U32 R112, R20, R6, R8 ;  /* 0x0000000614707225 */ /* 0x000fc800078e0008 */
[----:B------:R-:W-:-:S04]  /*2a20*/  IMAD R5, R20, R7, R5 ;  /* 0x0000000714057224 */ /* 0x000fc800078e0205 */
[----:B------:R-:W-:Y:S01]  /*2a30*/  IMAD.IADD R123, R113, 0x1, R5 ;  /* 0x00000001717b7824 */ /* 0x000fe200078e0205 */
[----:B------:R-:W-:Y:S06]  /*2a40*/  @!P2 BRA `(.L_x_30) ;  /* 0x000000380024a947 */ /* 0x000fec0003800000 */
[----:B------:R-:W0:Y:S01]  /*2a50*/  LDC.64 R106, c[0x0][0x5b8] ;  /* 0x00016e00ff6a7b82 */ /* 0x000e220000000a00 */
[----:B------:R-:W-:-:S07]  /*2a60*/  ULDC.64 UR4, c[0x0][0x5c0] ;  /* 0x0001700000047ab9 */ /* 0x000fce0000000a00 */
[----:B------:R-:W1:Y:S08]  /*2a70*/  LDC.64 R108, c[0x0][0x5b0] ;  /* 0x00016c00ff6c7b82 */ /* 0x000e700000000a00 */
[----:B------:R-:W2:Y:S01]  /*2a80*/  LDC.64 R14, c[0x0][0x5a8] ;  /* 0x00016a00ff0e7b82 */ /* 0x000ea20000000a00 */
[-C--:B0-----:R-:W-:Y:S02]  /*2a90*/  IMAD R8, R13, R106.reuse, RZ ;  /* 0x0000006a0d087224 */ /* 0x081fe400078e02ff */
[----:B------:R-:W-:-:S04]  /*2aa0*/  IMAD.WIDE.U32 R116, R23, R106, R10 ;  /* 0x0000006a17747225 */ /* 0x000fc800078e000a */
[----:B------:R-:W-:Y:S02]  /*2ab0*/  IMAD R119, R23, R107, R8 ;  /* 0x0000006b17777224 */ /* 0x000fe400078e0208 */
[-C--:B-1----:R-:W-:Y:S02]  /*2ac0*/  IMAD R121, R21, R108.reuse, RZ ;  /* 0x0000006c15797224 */ /* 0x082fe400078e02ff */
[----:B------:R-:W-:Y:S02]  /*2ad0*/  IMAD.IADD R115, R117, 0x1, R119 ;  /* 0x0000000175737824 */ /* 0x000fe400078e0277 */
[----:B------:R-:W-:Y:S02]  /*2ae0*/  IMAD.MOV.U32 R114, RZ, RZ, R116 ;  /* 0x000000ffff727224 */ /* 0x000fe400078e0074 */
[C---:B------:R-:W-:Y:S02]  /*2af0*/  IMAD R121, R20.reuse, R109, R121 ;  /* 0x0000006d14797224 */ /* 0x040fe400078e0279 */
[----:B------:R-:W-:-:S04]  /*2b00*/  IMAD.WIDE.U32 R8, R20, R108, R114 ;  /* 0x0000006c14087225 */ /* 0x000fc800078e0072 */
[----:B------:R-:W-:Y:S01]  /*2b10*/  IMAD.IADD R5, R9, 0x1, R121 ;  /* 0x0000000109057824 */ /* 0x000fe200078e0279 */
[----:B--2---:R-:W-:-:S04]  /*2b20*/  LEA R12, P2, R8, R14, 0x1 ;  /* 0x0000000e080c7211 */ /* 0x004fc800078408ff */
[----:B------:R-:W-:-:S05]  /*2b30*/  LEA.HI.X R13, R8, R15, R5, 0x1, P2 ;  /* 0x0000000f080d7211 */ /* 0x000fca00010f0c05 */
[----:B------:R0:W2:Y:S01]  /*2b40*/  @P1 LDG.E.LTC128B.U16 R5, desc[UR36][R12.64] ;  /* 0x000000240c051981 */ /* 0x0000a2000c1e1520 */
[----:B------:R-:W-:Y:S01]  /*2b50*/  ISETP.GT.AND P3, PT, R4, 0x1, PT ;  /* 0x000000010400780c */ /* 0x000fe20003f64270 */
[----:B------:R-:W-:Y:S01]  /*2b60*/  IMAD.WIDE.U32 R110, R20, R108, R10 ;  /* 0x0000006c146e7225 */ /* 0x000fe200078e000a */
[----:B------:R-:W-:Y:S01]  /*2b70*/  BSSY B1, `(.L_x_31) ;  /* 0x0000012000017945 */ /* 0x000fe20003800000 */
[----:B------:R-:W-:Y:S02]  /*2b80*/  SHF.L.U64.HI R113, R108, 0x3, R109 ;  /* 0x000000036c717819 */ /* 0x000fe4000001026d */
[----:B------:R-:W-:Y:S02]  /*2b90*/  IMAD.IADD R111, R121, 0x1, R111 ;  /* 0x00000001796f7824 */ /* 0x000fe400078e026f */
[----:B------:R-:W-:-:S04]  /*2ba0*/  IMAD.WIDE.U32 R110, R23, R106, R110 ;  /* 0x0000006a176e7225 */ /* 0x000fc800078e006e */
[----:B0-----:R-:W-:Y:S01]  /*2bb0*/  IMAD.IADD R13, R119, 0x1, R111 ;  /* 0x00000001770d7824 */ /* 0x001fe200078e026f */
[----:B------:R-:W-:-:S04]  /*2bc0*/  LEA R12, P4, R110, R14, 0x1 ;  /* 0x0000000e6e0c7211 */ /* 0x000fc800078808ff */
[----:B------:R-:W-:Y:S01]  /*2bd0*/  LEA.HI.X R13, R110, R15, R13, 0x1, P4 ;  /* 0x0000000f6e0d7211 */ /* 0x000fe200020f0c0d */
[----:B--2---:R-:W-:-:S04]  /*2be0*/  IMAD.U32 R8, R5, 0x10000, RZ ;  /* 0x0001000005087824 */ /* 0x004fc800078e00ff */
[----:B------:R-:W-:Y:S01]  /*2bf0*/  FMUL R9, R8, R105 ;  /* 0x0000006908097220 */ /* 0x000fe20000400000 */
[----:B------:R-:W-:-:S03]  /*2c00*/  LEA R8, P2, R112, UR4, 0x1 ;  /* 0x0000000470087c11 */ /* 0x000fc6000f8408ff */
[----:B------:R-:W-:Y:S01]  /*2c10*/  FFMA R96, R96, R104, R9 ;  /* 0x0000006860607223 */ /* 0x000fe20000000009 */
[----:B------:R-:W-:Y:S01]  /*2c20*/  LEA.HI.X R9, R112, UR5, R123, 0x1, P2 ;  /* 0x0000000570097c11 */ /* 0x000fe200090f0c7b */
[----:B------:R-:W-:Y:S01]  /*2c30*/  IMAD.SHL.U32 R112, R108, 0x8, RZ ;  /* 0x000000086c707824 */ /* 0x000fe200078e00ff */
[----:B------:R-:W-:Y:S02]  /*2c40*/  ISETP.GT.AND P2, PT, R3, RZ, P3 ;  /* 0x000000ff0300720c */ /* 0x000fe40001f44270 */
[----:B------:R-:W-:-:S05]  /*2c50*/  F2FP.BF16.F32.PACK_AB R96, RZ, R96 ;  /* 0x00000060ff60723e */ /* 0x000fca00000010ff */
[----:B------:R0:W-:Y:S06]  /*2c60*/  @P1 STG.E.U16 desc[UR36][R8.64], R96 ;  /* 0x0000006008001986 */ /* 0x0001ec000c101524 */
[----:B------:R-:W-:Y:S05]  /*2c70*/  @!P2 BRA `(.L_x_32) ;  /* 0x000000000004a947 */ /* 0x000fea0003800000 */
[----:B------:R1:W5:Y:S02]  /*2c80*/  LDG.E.LTC128B.U16 R5, desc[UR36][R12.64+0x2] ;  /* 0x000002240c057981 */ /* 0x000364000c1e1520 */
.L_x_32:
[----:B------:R-:W-:Y:S05]  /*2c90*/  BSYNC B1 ;  /* 0x0000000000017941 */ /* 0x000fea0003800000 */
.L_x_31:
[----:B------:R-:W-:Y:S01]  /*2ca0*/  IMAD.WIDE.U32 R124, R20, R108, R112 ;  /* 0x0000006c147c7225 */ /* 0x000fe200078e0070 */
[----:B------:R-:W-:Y:S02]  /*2cb0*/  ISETP.GT.AND P1, PT, R3, 0x8, P0 ;  /* 0x000000080300780c */ /* 0x000fe40000724270 */
[C---:B-----5:R-:W-:Y:S01]  /*2cc0*/  PRMT R120, R5.reuse, 0x7610, R120 ;  /* 0x0000761005787816 */ /* 0x060fe20000000078 */
[----:B0-----:R-:W-:Y:S01]  /*2cd0*/  IMAD.U32 R96, R5, 0x10000, RZ ;  /* 0x0001000005607824 */ /* 0x001fe200078e00ff */
[----:B------:R-:W-:Y:S01]  /*2ce0*/  IADD3 R107, P4, R116, R124, RZ ;  /* 0x0000007c746b7210 */ /* 0x000fe20007f9e0ff */
[----:B------:R-:W-:Y:S02]  /*2cf0*/  IMAD.IADD R127, R121, 0x1, R125 ;  /* 0x00000001797f7824 */ /* 0x000fe400078e027d */
[----:B------:R-:W-:Y:S02]  /*2d00*/  FMUL R96, R96, R105 ;  /* 0x0000006960607220 */ /* 0x000fe40000400000 */
[----:B------:R-:W-:-:S02]  /*2d10*/  IMAD.X R110, R127, 0x1, R115, P4 ;  /* 0x000000017f6e7824 */ /* 0x000fc400020e0673 */
[----:B------:R-:W-:Y:S01]  /*2d20*/  FFMA R97, R97, R104, R96 ;  /* 0x0000006861617223 */ /* 0x000fe20000000060 */
[----:B------:R-:W-:-:S04]  /*2d30*/  LEA R96, P4, R107, R14, 0x1 ;  /* 0x0000000e6b607211 */ /* 0x000fc800078808ff */
[----:B------:R-:W-:Y:S02]  /*2d40*/  F2FP.BF16.F32.PACK_AB R111, RZ, R97 ;  /* 0x00000061ff6f723e */ /* 0x000fe400000010ff */
[----:B------:R-:W-:-:S03]  /*2d50*/  LEA.HI.X R97, R107, R15, R110, 0x1, P4 ;  /* 0x0000000f6b617211 */ /* 0x000fc600020f0c6e */
[----:B------:R0:W-:Y:S04]  /*2d60*/  @P2 STG.E.U16 desc[UR36][R8.64+0x2], R111 ;  /* 0x0000026f08002986 */ /* 0x0001e8000c101524 */
[----:B------:R2:W3:Y:S01]  /*2d70*/  @P1 LDG.E.LTC128B.U16 R120, desc[UR36][R96.64] ;  /* 0x0000002460781981 */ /* 0x0004e2000c1e1520 */
[----:B------:R-:W-:Y:S01]  /*2d80*/  IMAD.SHL.U32 R5, R6, 0x10, RZ ;  /* 0x0000001006057824 */ /* 0x000fe200078e00ff */
[----:B------:R-:W-:Y:S01]  /*2d90*/  IADD3 R122, P2, R10, R124, RZ ;  /* 0x0000007c0a7a7210 */ /* 0x000fe20007f5e0ff */
[----:B------:R-:W-:Y:S04]  /*2da0*/  BSSY B1, `(.L_x_33) ;  /* 0x0000011000017945 */ /* 0x000fe80003800000 */
[----:B------:R-:W-:Y:S01]  /*2db0*/  IMAD.X R123, R11, 0x1, R127, P2 ;  /* 0x000000010b7b7824 */ /* 0x000fe200010e067f */
[----:B------:R-:W-:Y:S01]  /*2dc0*/  ISETP.GT.AND P2, PT, R3, 0x8, P3 ;  /* 0x000000080300780c */ /* 0x000fe20001f44270 */
[----:B------:R-:W-:-:S04]  /*2dd0*/  IMAD.WIDE.U32 R122, R23, R106, R122 ;  /* 0x0000006a177a7225 */ /* 0x000fc800078e007a */
[----:B------:R-:W-:Y:S01]  /*2de0*/  IMAD.IADD R123, R119, 0x1, R123 ;  /* 0x00000001777b7824 */ /* 0x000fe200078e027b */
[----:B--2---:R-:W-:-:S04]  /*2df0*/  LEA R96, P5, R122, R14, 0x1 ;  /* 0x0000000e7a607211 */ /* 0x004fc800078a08ff */
[----:B------:R-:W-:Y:S01]  /*2e00*/  LEA.HI.X R97, R122, R15, R123, 0x1, P5 ;  /* 0x0000000f7a617211 */ /* 0x000fe200028f0c7b */
[----:B---3--:R-:W-:-:S04]  /*2e10*/  IMAD.U32 R110, R120, 0x10000, RZ ;  /* 0x00010000786e7824 */ /* 0x008fc800078e00ff */
[----:B------:R-:W-:Y:S01]  /*2e20*/  FMUL R107, R110, R105 ;  /* 0x000000696e6b7220 */ /* 0x000fe20000400000 */
[----:B------:R-:W-:-:S03]  /*2e30*/  IADD3 R110, P4, R5, R8, RZ ;  /* 0x00000008056e7210 */ /* 0x000fc60007f9e0ff */
[----:B------:R-:W-:Y:S01]  /*2e40*/  FFMA R98, R98, R104, R107 ;  /* 0x0000006862627223 */ /* 0x000fe2000000006b */
[----:B------:R-:W-:-:S04]  /*2e50*/  SHF.L.U64.HI R107, R6, 0x4, R7 ;  /* 0x00000004066b7819 */ /* 0x000fc80000010207 */
[----:B------:R-:W-:Y:S01]  /*2e60*/  F2FP.BF16.F32.PACK_AB R98, RZ, R98 ;  /* 0x00000062ff62723e */ /* 0x000fe200000010ff */
[----:B0-----:R-:W-:-:S05]  /*2e70*/  IMAD.X R111, R107, 0x1, R9, P4 ;  /* 0x000000016b6f7824 */ /* 0x001fca00020e0609 */
[----:B------:R0:W-:Y:S01]  /*2e80*/  @P1 STG.E.U16 desc[UR36][R110.64], R98 ;  /* 0x000000626e001986 */ /* 0x0001e2000c101524 */
[----:B------:R-:W-:Y:S05]  /*2e90*/  @!P2 BRA `(.L_x_34) ;  /* 0x000000000004a947 */ /* 0x000fea0003800000 */
[----:B------:R2:W5:Y:S02]  /*2ea0*/  LDG.E.LTC128B.U16 R120, desc[UR36][R96.64+0x2] ;  /* 0x0000022460787981 */ /* 0x000564000c1e1520 */
.L_x_34:
[----:B------:R-:W-:Y:S05]  /*2eb0*/  BSYNC B1 ;  /* 0x0000000000017941 */ /* 0x000fea0003800000 */
.L_x_33:
[----:B0----5:R-:W-:Y:S01]  /*2ec0*/  IMAD.U32 R98, R120, 0x10000, RZ ;  /* 0x0001000078627824 */ /* 0x021fe200078e00ff */
[----:B------:R-:W-:Y:S01]  /*2ed0*/  ISETP.GT.AND P1, PT, R4, 0x8, PT ;  /* 0x000000080400780c */ /* 0x000fe20003f24270 */
[----:B------:R-:W-:Y:S01]  /*2ee0*/  BSSY B1, `(.L_x_35) ;  /* 0x000000c000017945 */ /* 0x000fe20003800000 */
[----:B------:R-:W-:Y:S02]  /*2ef0*/  IMAD R125, R109, 0x78, RZ ;  /* 0x000000786d7d7824 */ /* 0x000fe400078e02ff */
[----:B------:R-:W-:Y:S01]  /*2f00*/  FMUL R98, R98, R105 ;  /* 0x0000006962627220 */ /* 0x000fe20000400000 */
[----:B------:R-:W-:-:S03]  /*2f10*/  ISETP.GT.AND P4, PT, R3, RZ, P1 ;  /* 0x000000ff0300720c */ /* 0x000fc60000f84270 */
[----:B------:R-:W-:Y:S01]  /*2f20*/  FFMA R98, R99, R104, R98 ;  /* 0x0000006863627223 */ /* 0x000fe20000000062 */
[----:B------:R-:W-:-:S04]  /*2f30*/  IMAD.MOV.U32 R99, RZ, RZ, R127 ;  /* 0x000000ffff637224 */ /* 0x000fc800078e007f */
[----:B------:R-:W-:-:S04]  /*2f40*/  F2FP.BF16.F32.PACK_AB R98, RZ, R98 ;  /* 0x00000062ff62723e */ /* 0x000fc800000010ff */
[----:B------:R-:W-:Y:S01]  /*2f50*/  PRMT R122, R98, 0x7610, R122 ;  /* 0x00007610627a7816 */ /* 0x000fe2000000007a */
[----:B------:R-:W-:-:S04]  /*2f60*/  IMAD.MOV.U32 R98, RZ, RZ, R124 ;  /* 0x000000ffff627224 */ /* 0x000fc800078e007c */
[----:B------:R0:W-:Y:S01]  /*2f70*/  @P2 STG.E.U16 desc[UR36][R110.64+0x2], R122 ;  /* 0x0000027a6e002986 */ /* 0x0001e2000c101524 */
[----:B------:R-:W-:Y:S05]  /*2f80*/  @!P4 BRA `(.L_x_36) ;  /* 0x000000000004c947 */ /* 0x000fea0003800000 */
[----:B------:R3:W5:Y:S02]  /*2f90*/  LDG.E.LTC128B.U16 R120, desc[UR36][R12.64+0x10] ;  /* 0x000010240c787981 */ /* 0x000764000c1e1520 */
.L_x_36:
[----:B------:R-:W-:Y:S05]  /*2fa0*/  BSYNC B1 ;  /* 0x0000000000017941 */ /* 0x000fea0003800000 */
.L_x_35:
[----:B0----5:R-:W-:Y:S01]  /*2fb0*/  IMAD.U32 R122, R120, 0x10000, RZ ;  /* 0x00010000787a7824 */ /* 0x021fe200078e00ff */
[----:B------:R-:W-:Y:S01]  /*2fc0*/  BSSY B1, `(.L_x_37) ;  /* 0x000000d000017945 */ /* 0x000fe20003800000 */
[----:B------:R-:W-:-:S04]  /*2fd0*/  IMAD.WIDE.U32 R98, R108, 0x78, R98 ;  /* 0x000000786c627825 */ /* 0x000fc800078e0062 */
[----:B------:R-:W-:Y:S01]  /*2fe0*/  FMUL R109, R122, R105 ;  /* 0x000000697a6d7220 */ /* 0x000fe20000400000 */
[----:B------:R-:W-:Y:S01]  /*2ff0*/  IMAD.IADD R127, R99, 0x1, R125 ;  /* 0x00000001637f7824 */ /* 0x000fe200078e027d */
[----:B------:R-:W-:Y:S02]  /*3000*/  IADD3 R122, P2, P5, R116, R98, R112 ;  /* 0x00000062747a7210 */ /* 0x000fe40007d5e070 */
[----:B------:R-:W-:Y:S02]  /*3010*/  FFMA R109, R100, R104, R109 ;  /* 0x00000068646d7223 */ /* 0x000fe4000000006d */
[----:B------:R-:W-:-:S03]  /*3020*/  IADD3.X R123, R115, R127, R113, P2, P5 ;  /* 0x0000007f737b7210 */ /* 0x000fc600017ea471 */
[----:B------:R-:W-:Y:S02]  /*3030*/  F2FP.BF16.F32.PACK_AB R109, RZ, R109 ;  /* 0x0000006dff6d723e */ /* 0x000fe400000010ff */
[----:B------:R-:W-:-:S03]  /*3040*/  ISETP.GT.AND P2, PT, R4, 0x9, PT ;  /* 0x000000090400780c */ /* 0x000fc60003f44270 */
[----:B------:R0:W-:Y:S01]  /*3050*/  @P4 STG.E.U16 desc[UR36][R8.64+0x10], R109 ;  /* 0x0000106d08004986 */ /* 0x0001e2000c101524 */
[----:B------:R-:W-:-:S13]  /*3060*/  ISETP.GT.AND P5, PT, R3, RZ, P2 ;  /* 0x000000ff0300720c */ /* 0x000fda00017a4270 */
[----:B0-----:R-:W-:Y:S05]  /*3070*/  @!P5 BRA `(.L_x_38) ;  /* 0x000000000004d947 */ /* 0x001fea0003800000 */
[----:B------:R0:W5:Y:S02]  /*3080*/  LDG.E.LTC128B.U16 R120, desc[UR36][R12.64+0x12] ;  /* 0x000012240c787981 */ /* 0x000164000c1e1520 */
.L_x_38:
[----:B------:R-:W-:Y:S05]  /*3090*/  BSYNC B1 ;  /* 0x0000000000017941 */ /* 0x000fea0003800000 */
.L_x_37:
[----:B-----5:R-:W-:Y:S01]  /*30a0*/  IMAD.U32 R100, R120, 0x10000, RZ ;  /* 0x0001000078647824 */ /* 0x020fe200078e00ff */
[----:B------:R-:W-:Y:S01]  /*30b0*/  ISETP.GT.AND P4, PT, R3, 0x8, P1 ;  /* 0x000000080300780c */ /* 0x000fe20000f84270 */
[----:B------:R-:W-:Y:S02]  /*30c0*/  BSSY B1, `(.L_x_39) ;  /* 0x0000007000017945 */ /* 0x000fe40003800000 */
[----:B------:R-:W-:-:S04]  /*30d0*/  FMUL R100, R100, R105 ;  /* 0x0000006964647220 */ /* 0x000fc80000400000 */
[----:B------:R-:W-:-:S05]  /*30e0*/  FFMA R100, R101, R104, R100 ;  /* 0x0000006865647223 */ /* 0x000fca0000000064 */
[----:B------:R-:W-:-:S05]  /*30f0*/  F2FP.BF16.F32.PACK_AB R100, RZ, R100 ;  /* 0x00000064ff64723e */ /* 0x000fca00000010ff */
[----:B------:R4:W-:Y:S01]  /*3100*/  @P5 STG.E.U16 desc[UR36][R8.64+0x12], R100 ;  /* 0x0000126408005986 */ /* 0x0009e2000c101524 */
[----:B------:R-:W-:Y:S05]  /*3110*/  @!P4 BRA `(.L_x_40) ;  /* 0x000000000004c947 */ /* 0x000fea0003800000 */
[----:B------:R0:W5:Y:S02]  /*3120*/  LDG.E.LTC128B.U16 R120, desc[UR36][R96.64+0x10] ;  /* 0x0000102460787981 */ /* 0x000164000c1e1520 */
.L_x_40:
[----:B------:R-:W-:Y:S05]  /*3130*/  BSYNC B1 ;  /* 0x0000000000017941 */ /* 0x000fea0003800000 */
.L_x_39:
[----:B----45:R-:W-:Y:S01]  /*3140*/  IMAD.U32 R100, R120, 0x10000, RZ ;  /* 0x0001000078647824 */ /* 0x030fe200078e00ff */
        /* <DEDUP_REMOVED lines=8> */
.L_x_42:
[----:B------:R-:W-:Y:S05]  /*31d0*/  BSYNC B1 ;  /* 0x0000000000017941 */ /* 0x000fea0003800000 */
.L_x_41:
[----:B-----5:R-:W-:Y:S01]  /*31e0*/  IMAD.U32 R100, R120, 0x10000, RZ ;  /* 0x0001000078647824 */ /* 0x020fe200078e00ff */
[----:B------:R-:W-:-:S03]  /*31f0*/  IADD3 R99, P4, R116, R98, RZ ;  /* 0x0000006274637210 */ /* 0x000fc60007f9e0ff */
[----:B------:R-:W-:Y:S02]  /*3200*/  FMUL R100, R100, R105 ;  /* 0x0000006964647220 */ /* 0x000fe40000400000 */
[----:B------:R-:W-:Y:S01]  /*3210*/  IMAD.X R114, R127, 0x1, R115, P4 ;  /* 0x000000017f727824 */ /* 0x000fe200020e0673 */
[----:B------:R-:W-:Y:S01]  /*3220*/  LEA R98, P4, R99, R14, 0x1 ;  /* 0x0000000e63627211 */ /* 0x000fe200078808ff */
[----:B------:R-:W-:-:S03]  /*3230*/  FFMA R100, R103, R104, R100 ;  /* 0x0000006867647223 */ /* 0x000fc60000000064 */
[----:B------:R-:W-:Y:S02]  /*3240*/  LEA.HI.X R99, R99, R15, R114, 0x1, P4 ;  /* 0x0000000f63637211 */ /* 0x000fe400020f0c72 */
[----:B------:R-:W-:-:S04]  /*3250*/  F2FP.BF16.F32.PACK_AB R100, RZ, R100 ;  /* 0x00000064ff64723e */ /* 0x000fc800000010ff */
[----:B----4-:R-:W-:-:S05]  /*3260*/  PRMT R101, R100, 0x7610, R101 ;  /* 0x0000761064657816 */ /* 0x010fca0000000065 */
[----:B------:R4:W-:Y:S01]  /*3270*/  @P5 STG.E.U16 desc[UR36][R110.64+0x12], R101 ;  /* 0x000012656e005986 */ /* 0x0009e2000c101524 */
[----:B------:R-:W-:-:S13]  /*3280*/  ISETP.GT.AND P5, PT, R3, 0x80, P0 ;  /* 0x000000800300780c */ /* 0x000fda00007a4270 */
[----:B------:R1:W2:Y:S01]  /*3290*/  @P5 LDG.E.LTC128B.U16 R120, desc[UR36][R98.64] ;  /* 0x0000002462785981 */ /* 0x0002a2000c1e1520 */
[----:B------:R-:W-:Y:S01]  /*32a0*/  IMAD.WIDE.U32 R114, R108, 0x78, R112 ;  /* 0x000000786c727825 */ /* 0x000fe200078e0070 */
[----:B------:R-:W-:Y:S03]  /*32b0*/  BSSY B1, `(.L_x_43) ;  /* 0x0000016000017945 */ /* 0x000fe60003800000 */
[----:B------:R-:W-:Y:S02]  /*32c0*/  IMAD.IADD R117, R125, 0x1, R115 ;  /* 0x000000017d757824 */ /* 0x000fe400078e0273 */
[----:B------:R-:W-:Y:S02]  /*32d0*/  IMAD.MOV.U32 R116, RZ, RZ, R114 ;  /* 0x000000ffff747224 */ /* 0x000fe400078e0072 */
[----:B------:R-:W-:Y:S02]  /*32e0*/  IMAD R7, R7, 0xf0, RZ ;  /* 0x000000f007077824 */ /* 0x000fe400078e02ff */
[----:B----4-:R-:W-:-:S03]  /*32f0*/  IMAD.WIDE.U32 R100, R20, R108, R116 ;  /* 0x0000006c14647225 */ /* 0x010fc600078e0074 */
[----:B------:R-:W-:-:S04]  /*3300*/  IADD3 R102, P4, R10, R100, RZ ;  /* 0x000000640a667210 */ /* 0x000fc80007f9e0ff */
[----:B------:R-:W-:-:S03]  /*3310*/  IADD3.X R103, R11, R121, R101, P4, !PT ;  /* 0x000000790b677210 */ /* 0x000fc600027fe465 */
[----:B------:R-:W-:-:S04]  /*3320*/  IMAD.WIDE.U32 R102, R23, R106, R102 ;  /* 0x0000006a17667225 */ /* 0x000fc800078e0066 */
[----:B-1----:R-:W-:Y:S01]  /*3330*/  IMAD.IADD R99, R119, 0x1, R103 ;  /* 0x0000000177637824 */ /* 0x002fe200078e0267 */
[----:B------:R-:W-:-:S04]  /*3340*/  LEA R98, P4, R102, R14, 0x1 ;  /* 0x0000000e66627211 */ /* 0x000fc800078808ff */
[----:B------:R-:W-:Y:S02]  /*3350*/  LEA.HI.X R99, R102, R15, R99, 0x1, P4 ;  /* 0x0000000f66637211 */ /* 0x000fe400020f0c63 */
[----:B------:R-:W-:Y:S01]  /*3360*/  ISETP.GT.AND P4, PT, R3, 0x80, P3 ;  /* 0x000000800300780c */ /* 0x000fe20001f84270 */
[----:B--2---:R-:W-:-:S04]  /*3370*/  IMAD.U32 R100, R120, 0x10000, RZ ;  /* 0x0001000078647824 */ /* 0x004fc800078e00ff */
[----:B------:R-:W-:-:S04]  /*3380*/  FMUL R101, R100, R105 ;  /* 0x0000006964657220 */ /* 0x000fc80000400000 */
[----:B------:R-:W-:Y:S01]  /*3390*/  FFMA R88, R88, R104, R101 ;  /* 0x0000006858587223 */ /* 0x000fe20000000065 */
[----:B------:R-:W-:-:S04]  /*33a0*/  IMAD.WIDE.U32 R100, R6, 0xf0, R110 ;  /* 0x000000f006647825 */ /* 0x000fc800078e006e */
[----:B------:R-:W-:Y:S01]  /*33b0*/  F2FP.BF16.F32.PACK_AB R88, RZ, R88 ;  /* 0x00000058ff58723e */ /* 0x000fe200000010ff */
[----:B------:R-:W-:Y:S02]  /*33c0*/  IMAD.IADD R103, R101, 0x1, R7 ;  /* 0x0000000165677824 */ /* 0x000fe400078e0207 */
[----:B------:R-:W-:-:S05]  /*33d0*/  @P5 IMAD.MOV.U32 R102, RZ, RZ, R100 ;  /* 0x000000ffff665224 */ /* 0x000fca00078e0064 */
[----:B------:R1:W-:Y:S01]  /*33e0*/  @P5 STG.E.U16 desc[UR36][R102.64], R88 ;  /* 0x0000005866005986 */ /* 0x0003e2000c101524 */
[----:B------:R-:W-:Y:S05]  /*33f0*/  @!P4 BRA `(.L_x_44) ;  /* 0x000000000004c947 */ /* 0x000fea0003800000 */
[----:B------:R2:W5:Y:S02]  /*3400*/  LDG.E.LTC128B.U16 R120, desc[UR36][R98.64+0x2] ;  /* 0x0000022462787981 */ /* 0x000564000c1e1520 */
.L_x_44:
[----:B------:R-:W-:Y:S05]  /*3410*/  BSYNC B1 ;  /* 0x0000000000017941 */ /* 0x000fea0003800000 */
.L_x_43:
[----:B-1---5:R-:W-:Y:S01]  /*3420*/  IMAD.U32 R88, R120, 0x10000, RZ ;  /* 0x0001000078587824 */ /* 0x022fe200078e00ff */
[----:B------:R-:W-:Y:S01]  /*3430*/  IADD3 R114, P5, R112, R114, RZ ;  /* 0x0000007270727210 */ /* 0x000fe20007fbe0ff */
[----:B------:R-:W-:Y:S01]  /*3440*/  @P4 IMAD.MOV.U32 R112, RZ, RZ, R100 ;  /* 0x000000ffff704224 */ /* 0x000fe200078e0064 */
[----:B------:R-:W-:Y:S01]  /*3450*/  ISETP.GT.AND P0, PT, R3, 0x88, P0 ;  /* 0x000000880300780c */ /* 0x000fe20000704270 */
[----:B------:R-:W-:Y:S01]  /*3460*/  FMUL R88, R88, R105 ;  /* 0x0000006958587220 */ /* 0x000fe20000400000 */
[----:B------:R-:W-:Y:S01]  /*3470*/  BSSY B1, `(.L_x_45) ;  /* 0x000000d000017945 */ /* 0x000fe20003800000 */
[----:B------:R-:W-:Y:S02]  /*3480*/  IMAD.X R115, R117, 0x1, R113, P5 ;  /* 0x0000000175737824 */ /* 0x000fe400028e0671 */
[----:B------:R-:W-:Y:S01]  /*3490*/  FFMA R88, R89, R104, R88 ;  /* 0x0000006859587223 */ /* 0x000fe20000000058 */
[----:B------:R-:W-:Y:S02]  /*34a0*/  @P4 IMAD.MOV.U32 R113, RZ, RZ, R103 ;  /* 0x000000ffff714224 */ /* 0x000fe400078e0067 */
[----:B------:R-:W-:-:S02]  /*34b0*/  IMAD.WIDE.U32 R108, R20, R108, R114 ;  /* 0x0000006c146c7225 */ /* 0x000fc400078e0072 */
[----:B------:R-:W-:-:S04]  /*34c0*/  F2FP.BF16.F32.PACK_AB R88, RZ, R88 ;  /* 0x00000058ff58723e */ /* 0x000fc800000010ff */
[----:B------:R-:W-:Y:S02]  /*34d0*/  PRMT R21, R88, 0x7610, R21 ;  /* 0x0000761058157816 */ /* 0x000fe40000000015 */
[----:B------:R-:W-:-:S03]  /*34e0*/  IADD3 R88, P5, R10, R108, RZ ;  /* 0x0000006c0a587210 */ /* 0x000fc60007fbe0ff */
[----:B------:R1:W-:Y:S01]  /*34f0*/  @P4 STG.E.U16 desc[UR36][R112.64+0x2], R21 ;  /* 0x0000021570004986 */ /* 0x0003e2000c101524 */
[----:B------:R-:W-:-:S04]  /*3500*/  LEA R20, P4, R122, R14, 0x1 ;  /* 0x0000000e7a147211 */ /* 0x000fc800078808ff */
[----:B-1----:R-:W-:Y:S01]  /*3510*/  LEA.HI.X R21, R122, R15, R123, 0x1, P4 ;  /* 0x0000000f7a157211 */ /* 0x002fe200020f0c7b */
[----:B------:R-:W-:Y:S08]  /*3520*/  @!P0 BRA `(.L_x_46) ;  /* 0x0000000000048947 */ /* 0x000ff00003800000 */
[----:B------:R1:W5:Y:S02]  /*3530*/  LDG.E.LTC128B.U16 R120, desc[UR36][R20.64] ;  /* 0x0000002414787981 */ /* 0x000364000c1e1520 */
.L_x_46:
[----:B------:R-:W-:Y:S05]  /*3540*/  BSYNC B1 ;  /* 0x0000000000017941 */ /* 0x000fea0003800000 */
.L_x_45:
[----:B-----5:R-:W-:Y:S01]  /*3550*/  IMAD.U32 R10, R120, 0x10000, RZ ;  /* 0x00010000780a7824 */ /* 0x020fe200078e00ff */
[----:B------:R-:W-:Y:S01]  /*3560*/  IADD3.X R89, R11, R121, R109, P5, !PT ;  /* 0x000000790b597210 */ /* 0x000fe20002ffe46d */
[----:B------:R-:W-:Y:S01]  /*3570*/  BSSY B1, `(.L_x_47) ;  /* 0x000000e000017945 */ /* 0x000fe20003800000 */
[----:B------:R-:W-:Y:S01]  /*3580*/  ISETP.GT.AND P3, PT, R3, 0x88, P3 ;  /* 0x000000880300780c */ /* 0x000fe20001f64270 */
[----:B------:R-:W-:Y:S01]  /*3590*/  FMUL R11, R10, R105 ;  /* 0x000000690a0b7220 */ /* 0x000fe20000400000 */
[----:B------:R-:W-:Y:S01]  /*35a0*/  IADD3 R10, P4, R5, R100, RZ ;  /* 0x00000064050a7210 */ /* 0x000fe20007f9e0ff */
[----:B-1----:R-:W-:-:S04]  /*35b0*/  IMAD.WIDE.U32 R20, R23, R106, R88 ;  /* 0x0000006a17147225 */ /* 0x002fc800078e0058 */
[----:B------:R-:W-:Y:S01]  /*35c0*/  FFMA R11, R90, R104, R11 ;  /* 0x000000685a0b7223 */ /* 0x000fe2000000000b */
[----:B------:R-:W-:Y:S01]  /*35d0*/  IMAD.IADD R119, R119, 0x1, R21 ;  /* 0x0000000177777824 */ /* 0x000fe200078e0215 */
[----:B------:R-:W-:-:S03]  /*35e0*/  LEA R14, P5, R20, R14, 0x1 ;  /* 0x0000000e140e7211 */ /* 0x000fc600078a08ff */
[----:B------:R-:W-:Y:S01]  /*35f0*/  F2FP.BF16.F32.PACK_AB R21, RZ, R11 ;  /* 0x0000000bff15723e */ /* 0x000fe200000010ff */
[----:B------:R-:W-:Y:S01]  /*3600*/  IMAD.X R11, R103, 0x1, R107, P4 ;  /* 0x00000001670b7824 */ /* 0x000fe200020e066b */
[----:B------:R-:W-:-:S04]  /*3610*/  LEA.HI.X R15, R20, R15, R119, 0x1, P5 ;  /* 0x0000000f140f7211 */ /* 0x000fc800028f0c77 */
[----:B------:R1:W-:Y:S01]  /*3620*/  @P0 STG.E.U16 desc[UR36][R10.64], R21 ;  /* 0x000000150a000986 */ /* 0x0003e2000c101524 */
[----:B------:R-:W-:Y:S05]  /*3630*/  @!P3 BRA `(.L_x_48) ;  /* 0x000000000004b947 */ /* 0x000fea0003800000 */
[----:B------:R4:W5:Y:S02]  /*3640*/  LDG.E.LTC128B.U16 R120, desc[UR36][R14.64+0x2] ;  /* 0x000002240e787981 */ /* 0x000964000c1e1520 */
.L_x_48:
[----:B------:R-:W-:Y:S05]  /*3650*/  BSYNC B1 ;  /* 0x0000000000017941 */ /* 0x000fea0003800000 */
.L_x_47:
        /* <DEDUP_REMOVED lines=9> */
.L_x_50:
[----:B------:R-:W-:Y:S05]  /*36f0*/  BSYNC B1 ;  /* 0x0000000000017941 */ /* 0x000fea0003800000 */
.L_x_49:
[----:B0----5:R-:W-:Y:S01]  /*3700*/  IMAD.U32 R20, R120, 0x10000, RZ ;  /* 0x0001000078147824 */ /* 0x021fe200078e00ff */
[----:B------:R-:W-:Y:S01]  /*3710*/  ISETP.GT.AND P3, PT, R3, 0x80, P2 ;  /* 0x000000800300780c */ /* 0x000fe20001764270 */
[----:B------:R-:W-:Y:S02]  /*3720*/  BSSY B1, `(.L_x_51) ;  /* 0x000000a000017945 */ /* 0x000fe40003800000 */
[----:B-1----:R-:W-:Y:S01]  /*3730*/  FMUL R21, R20, R105 ;  /* 0x0000006914157220 */ /* 0x002fe20000400000 */
[----:B------:R-:W-:-:S03]  /*3740*/  @P0 IMAD.MOV.U32 R20, RZ, RZ, R100 ;  /* 0x000000ffff140224 */ /* 0x000fc600078e0064 */
[----:B------:R-:W-:-:S05]  /*3750*/  FFMA R21, R92, R104, R21 ;  /* 0x000000685c157223 */ /* 0x000fca0000000015 */
[----:B------:R-:W-:-:S04]  /*3760*/  F2FP.BF16.F32.PACK_AB R21, RZ, R21 ;  /* 0x00000015ff15723e */ /* 0x000fc800000010ff */
[----:B------:R-:W-:Y:S01]  /*3770*/  PRMT R23, R21, 0x7610, R23 ;  /* 0x0000761015177816 */ /* 0x000fe20000000017 */
[----:B------:R-:W-:-:S05]  /*3780*/  @P0 IMAD.MOV.U32 R21, RZ, RZ, R103 ;  /* 0x000000ffff150224 */ /* 0x000fca00078e0067 */
[----:B------:R0:W-:Y:S01]  /*3790*/  @P0 STG.E.U16 desc[UR36][R20.64+0x10], R23 ;  /* 0x0000101714000986 */ /* 0x0001e2000c101524 */
[----:B------:R-:W-:Y:S05]  /*37a0*/  @!P3 BRA `(.L_x_52) ;  /* 0x000000000004b947 */ /* 0x000fea0003800000 */
[----:B------:R1:W5:Y:S02]  /*37b0*/  LDG.E.LTC128B.U16 R120, desc[UR36][R98.64+0x12] ;  /* 0x0000122462787981 */ /* 0x000364000c1e1520 */
.L_x_52:
[----:B------:R-:W-:Y:S05]  /*37c0*/  BSYNC B1 ;  /* 0x0000000000017941 */ /* 0x000fea0003800000 */
.L_x_51:
[----:B0----5:R-:W-:Y:S01]  /*37d0*/  IMAD.U32 R20, R120, 0x10000, RZ ;  /* 0x0001000078147824 */ /* 0x021fe200078e00ff */
[----:B------:R-:W-:Y:S01]  /*37e0*/  ISETP.GT.AND P1, PT, R3, 0x88, P1 ;  /* 0x000000880300780c */ /* 0x000fe20000f24270 */
[----:B------:R-:W-:Y:S01]  /*37f0*/  @P3 IMAD.MOV.U32 R101, RZ, RZ, R103 ;  /* 0x000000ffff653224 */ /* 0x000fe200078e0067 */
[----:B------:R-:W-:Y:S01]  /*3800*/  BSSY B1, `(.L_x_53) ;  /* 0x0000007000017945 */ /* 0x000fe20003800000 */
[----:B------:R-:W-:-:S04]  /*3810*/  FMUL R20, R20, R105 ;  /* 0x0000006914147220 */ /* 0x000fc80000400000 */
[----:B------:R-:W-:-:S05]  /*3820*/  FFMA R20, R93, R104, R20 ;  /* 0x000000685d147223 */ /* 0x000fca0000000014 */
[----:B------:R-:W-:-:S05]  /*3830*/  F2FP.BF16.F32.PACK_AB R20, RZ, R20 ;  /* 0x00000014ff14723e */ /* 0x000fca00000010ff */
[----:B------:R0:W-:Y:S01]  /*3840*/  @P3 STG.E.U16 desc[UR36][R100.64+0x12], R20 ;  /* 0x0000121464003986 */ /* 0x0001e2000c101524 */
[----:B------:R-:W-:Y:S05]  /*3850*/  @!P1 BRA `(.L_x_54) ;  /* 0x0000000000049947 */ /* 0x000fea0003800000 */
[----:B------:R0:W5:Y:S02]  /*3860*/  LDG.E.LTC128B.U16 R120, desc[UR36][R14.64+0x10] ;  /* 0x000010240e787981 */ /* 0x000164000c1e1520 */
.L_x_54:
[----:B------:R-:W-:Y:S05]  /*3870*/  BSYNC B1 ;  /* 0x0000000000017941 */ /* 0x000fea0003800000 */
.L_x_53:
[----:B0----5:R-:W-:Y:S01]  /*3880*/  IMAD.U32 R20, R120, 0x10000, RZ ;  /* 0x0001000078147824 */ /* 0x021fe200078e00ff */
        /* <DEDUP_REMOVED lines=8> */
.L_x_56:
[----:B------:R-:W-:Y:S05]  /*3910*/  BSYNC B1 ;  /* 0x0000000000017941 */ /* 0x000fea0003800000 */
.L_x_55:
[----:B-----5:R-:W-:Y:S01]  /*3920*/  IMAD.U32 R20, R120, 0x10000, RZ ;  /* 0x0001000078147824 */ /* 0x020fe200078e00ff */
[----:B------:R-:W-:Y:S01]  /*3930*/  ISETP.GT.AND P3, PT, R4, 0x10, PT ;  /* 0x000000100400780c */ /* 0x000fe20003f64270 */
[----:B------:R-:W-:Y:S02]  /*3940*/  BSSY B1, `(.L_x_57) ;  /* 0x0000008000017945 */ /* 0x000fe40003800000 */
[----:B------:R-:W-:Y:S01]  /*3950*/  FMUL R20, R20, R105 ;  /* 0x0000006914147220 */ /* 0x000fe20000400000 */
[----:B------:R-:W-:-:S03]  /*3960*/  ISETP.GT.AND P0, PT, R3, RZ, P3 ;  /* 0x000000ff0300720c */ /* 0x000fc60001f04270 */
[----:B------:R-:W-:-:S05]  /*3970*/  FFMA R20, R95, R104, R20 ;  /* 0x000000685f147223 */ /* 0x000fca0000000014 */
[----:B------:R-:W-:-:S05]  /*3980*/  F2FP.BF16.F32.PACK_AB R20, RZ, R20 ;  /* 0x00000014ff14723e */ /* 0x000fca00000010ff */
[----:B------:R0:W-:Y:S01]  /*3990*/  @P2 STG.E.U16 desc[UR36][R10.64+0x12], R20 ;  /* 0x000012140a002986 */ /* 0x0001e2000c101524 */
[----:B------:R-:W-:Y:S05]  /*39a0*/  @!P0 BRA `(.L_x_58) ;  /* 0x0000000000048947 */ /* 0x000fea0003800000 */
[----:B------:R0:W5:Y:S02]  /*39b0*/  LDG.E.LTC128B.U16 R120, desc[UR36][R12.64+0x20] ;  /* 0x000020240c787981 */ /* 0x000164000c1e1520 */
.L_x_58:
[----:B------:R-:W-:Y:S05]  /*39c0*/  BSYNC B1 ;  /* 0x0000000000017941 */ /* 0x000fea0003800000 */
.L_x_57:
[----:B0----5:R-:W-:Y:S01]  /*39d0*/  IMAD.U32 R10, R120, 0x10000, RZ ;  /* 0x00010000780a7824 */ /* 0x021fe200078e00ff */
        /* <DEDUP_REMOVED lines=9> */
.L_x_60:
[----:B------:R-:W-:Y:S05]  /*3a70*/  BSYNC B1 ;  /* 0x0000000000017941 */ /* 0x000fea0003800000 */
.L_x_59:
        /* <DEDUP_REMOVED lines=9> */
.L_x_62:
[----:B------:R-:W-:Y:S05]  /*3b10*/  BSYNC B1 ;  /* 0x0000000000017941 */ /* 0x000fea0003800000 */
.L_x_61:
        /* <DEDUP_REMOVED lines=9> */
.L_x_64:
[----:B------:R-:W-:Y:S05]  /*3bb0*/  BSYNC B1 ;  /* 0x0000000000017941 */ /* 0x000fea0003800000 */
.L_x_63:
        /* <DEDUP_REMOVED lines=10> */
.L_x_66:
[----:B------:R-:W-:Y:S05]  /*3c60*/  BSYNC B1 ;  /* 0x0000000000017941 */ /* 0x000fea0003800000 */
.L_x_65:
        /* <DEDUP_REMOVED lines=10> */
.L_x_68:
[----:B------:R-:W-:Y:S05]  /*3d10*/  BSYNC B1 ;  /* 0x0000000000017941 */ /* 0x000fea0003800000 */
.L_x_67:
        /* <DEDUP_REMOVED lines=9> */
.L_x_70:
[----:B------:R-:W-:Y:S05]  /*3db0*/  BSYNC B1 ;  /* 0x0000000000017941 */ /* 0x000fea0003800000 */
.L_x_69:
        /* <DEDUP_REMOVED lines=9> */
.L_x_72:
[----:B------:R-:W-:Y:S05]  /*3e50*/  BSYNC B1 ;  /* 0x0000000000017941 */ /* 0x000fea0003800000 */
.L_x_71:
        /* <DEDUP_REMOVED lines=9> */
.L_x_74:
[----:B------:R-:W-:Y:S05]  /*3ef0*/  BSYNC B1 ;  /* 0x0000000000017941 */ /* 0x000fea0003800000 */
.L_x_73:
[----:B0----5:R-:W-:Y:S01]  /*3f00*/  IMAD.U32 R10, R120, 0x10000, RZ ;  /* 0x00010000780a7824 */ /* 0x021fe200078e00ff */
[----:B------:R-:W-:Y:S01]  /*3f10*/  ISETP.GT.AND P4, PT, R3, 0x80, P2 ;  /* 0x000000800300780c */ /* 0x000fe20001784270 */
[----:B------:R-:W-:Y:S02]  /*3f20*/  BSSY B1, `(.L_x_75) ;  /* 0x000000a000017945 */ /* 0x000fe40003800000 */
[----:B------:R-:W-:-:S04]  /*3f30*/  FMUL R11, R10, R105 ;  /* 0x000000690a0b7220 */ /* 0x000fc80000400000 */
[----:B------:R-:W-:Y:S01]  /*3f40*/  FFMA R72, R72, R104, R11 ;  /* 0x0000006848487223 */ /* 0x000fe2000000000b */
[----:B------:R-:W-:-:S04]  /*3f50*/  IMAD.WIDE.U32 R10, R6, 0xf0, R110 ;  /* 0x000000f0060a7825 */ /* 0x000fc800078e006e */
[----:B------:R-:W-:Y:S01]  /*3f60*/  F2FP.BF16.F32.PACK_AB R72, RZ, R72 ;  /* 0x00000048ff48723e */ /* 0x000fe200000010ff */
[----:B------:R-:W-:Y:S02]  /*3f70*/  IMAD.IADD R7, R7, 0x1, R11 ;  /* 0x0000000107077824 */ /* 0x000fe400078e020b */
[----:B------:R-:W-:-:S05]  /*3f80*/  IMAD.MOV.U32 R6, RZ, RZ, R10 ;  /* 0x000000ffff067224 */ /* 0x000fca00078e000a */
[----:B------:R0:W-:Y:S01]  /*3f90*/  @P5 STG.E.U16 desc[UR36][R6.64+0x20], R72 ;  /* 0x0000204806005986 */ /* 0x0001e2000c101524 */
[----:B------:R-:W-:Y:S05]  /*3fa0*/  @!P4 BRA `(.L_x_76) ;  /* 0x000000000004c947 */ /* 0x000fea0003800000 */
[----:B------:R0:W5:Y:S02]  /*3fb0*/  LDG.E.LTC128B.U16 R120, desc[UR36][R98.64+0x22] ;  /* 0x0000222462787981 */ /* 0x000164000c1e1520 */
.L_x_76:
[----:B------:R-:W-:Y:S05]  /*3fc0*/  BSYNC B1 ;  /* 0x0000000000017941 */ /* 0x000fea0003800000 */
.L_x_75:
        /* <DEDUP_REMOVED lines=9> */
.L_x_78:
[----:B------:R-:W-:Y:S05]  /*4060*/  BSYNC B1 ;  /* 0x0000000000017941 */ /* 0x000fea0003800000 */
.L_x_77:
[----:B0----5:R-:W-:Y:S01]  /*4070*/  IMAD.U32 R20, R120, 0x10000, RZ ;  /* 0x0001000078147824 */ /* 0x021fe200078e00ff */
[----:B------:R-:W-:Y:S01]  /*4080*/  IADD3 R10, P4, R5, R10, RZ ;  /* 0x0000000a050a7210 */ /* 0x000fe20007f9e0ff */
[----:B------:R-:W-:Y:S01]  /*4090*/  BSSY B1, `(.L_x_79) ;  /* 0x0000009000017945 */ /* 0x000fe20003800000 */
[----:B------:R-:W-:Y:S01]  /*40a0*/  ISETP.GT.AND P2, PT, R3, 0x88, P2 ;  /* 0x000000880300780c */ /* 0x000fe20001744270 */
[----:B------:R-:W-:-:S04]  /*40b0*/  FMUL R11, R20, R105 ;  /* 0x00000069140b7220 */ /* 0x000fc80000400000 */
[----:B------:R-:W-:-:S05]  /*40c0*/  FFMA R11, R74, R104, R11 ;  /* 0x000000684a0b7223 */ /* 0x000fca000000000b */
[----:B------:R-:W-:Y:S01]  /*40d0*/  F2FP.BF16.F32.PACK_AB R5, RZ, R11 ;  /* 0x0000000bff05723e */ /* 0x000fe200000010ff */
[----:B------:R-:W-:-:S05]  /*40e0*/  IMAD.X R11, R107, 0x1, R7, P4 ;  /* 0x000000016b0b7824 */ /* 0x000fca00020e0607 */
[----:B------:R0:W-:Y:S01]  /*40f0*/  @P3 STG.E.U16 desc[UR36][R10.64+0x20], R5 ;  /* 0x000020050a003986 */ /* 0x0001e2000c101524 */
[----:B------:R-:W-:Y:S05]  /*4100*/  @!P2 BRA `(.L_x_80) ;  /* 0x000000000004a947 */ /* 0x000fea0003800000 */
[----:B------:R0:W5:Y:S02]  /*4110*/  LDG.E.LTC128B.U16 R120, desc[UR36][R14.64+0x22] ;  /* 0x000022240e787981 */ /* 0x000164000c1e1520 */
.L_x_80:
[----:B------:R-:W-:Y:S05]  /*4120*/  BSYNC B1 ;  /* 0x0000000000017941 */ /* 0x000fea0003800000 */
.L_x_79:
        /* <DEDUP_REMOVED lines=9> */
.L_x_82:
[----:B------:R-:W-:Y:S05]  /*41c0*/  BSYNC B1 ;  /* 0x0000000000017941 */ /* 0x000fea0003800000 */
.L_x_81:
        /* <DEDUP_REMOVED lines=9> */
.L_x_84:
[----:B------:R-:W-:Y:S05]  /*4260*/  BSYNC B1 ;  /* 0x0000000000017941 */ /* 0x000fea0003800000 */
.L_x_83:
        /* <DEDUP_REMOVED lines=9> */
.L_x_86:
[----:B------:R-:W-:Y:S05]  /*4300*/  BSYNC B1 ;  /* 0x0000000000017941 */ /* 0x000fea0003800000 */
.L_x_85:
        /* <DEDUP_REMOVED lines=9> */
.L_x_88:
[----:B------:R-:W-:Y:S05]  /*43a0*/  BSYNC B1 ;  /* 0x0000000000017941 */ /* 0x000fea0003800000 */
.L_x_87:
        /* <DEDUP_REMOVED lines=10> */
.L_x_90:
[----:B------:R-:W-:Y:S05]  /*4450*/  BSYNC B1 ;  /* 0x0000000000017941 */ /* 0x000fea0003800000 */
.L_x_89:
        /* <DEDUP_REMOVED lines=10> */
.L_x_92:
[----:B------:R-:W-:Y:S05]  /*4500*/  BSYNC B1 ;  /* 0x0000000000017941 */ /* 0x000fea0003800000 */
.L_x_91:
        /* <DEDUP_REMOVED lines=9> */
.L_x_94:
[----:B------:R-:W-:Y:S05]  /*45a0*/  BSYNC B1 ;  /* 0x0000000000017941 */ /* 0x000fea0003800000 */
.L_x_93:
        /* <DEDUP_REMOVED lines=9> */
.L_x_96:
[----:B------:R-:W-:Y:S05]  /*4640*/  BSYNC B1 ;  /* 0x0000000000017941 */ /* 0x000fea0003800000 */
.L_x_95:
        /* <DEDUP_REMOVED lines=10> */
.L_x_98:
[----:B------:R-:W-:Y:S05]  /*46f0*/  BSYNC B1 ;  /* 0x0000000000017941 */ /* 0x000fea0003800000 */
.L_x_97:
        /* <DEDUP_REMOVED lines=10> */
.L_x_100:
[----:B------:R-:W-:Y:S05]  /*47a0*/  BSYNC B1 ;  /* 0x0000000000017941 */ /* 0x000fea0003800000 */
.L_x_99:
        /* <DEDUP_REMOVED lines=9> */
.L_x_102:
[----:B------:R-:W-:Y:S05]  /*4840*/  BSYNC B1 ;  /* 0x0000000000017941 */ /* 0x000fea0003800000 */
.L_x_101:
        /* <DEDUP_REMOVED lines=9> */
.L_x_104:
[----:B------:R-:W-:Y:S05]  /*48e0*/  BSYNC B1 ;  /* 0x0000000000017941 */ /* 0x000fea0003800000 */
.L_x_103:
        /* <DEDUP_REMOVED lines=9> */
.L_x_106:
[----:B------:R-:W-:Y:S05]  /*4980*/  BSYNC B1 ;  /* 0x0000000000017941 */ /* 0x000fea0003800000 */
.L_x_105:
        /* <DEDUP_REMOVED lines=9> */
.L_x_108:
[----:B------:R-:W-:Y:S05]  /*4a20*/  BSYNC B1 ;  /* 0x0000000000017941 */ /* 0x000fea0003800000 */
.L_x_107:
        /* <DEDUP_REMOVED lines=9> */
.L_x_110:
[----:B------:R-:W-:Y:S05]  /*4ac0*/  BSYNC B1 ;  /* 0x0000000000017941 */ /* 0x000fea0003800000 */
.L_x_109:
        /* <DEDUP_REMOVED lines=9> */
.L_x_112:
[----:B------:R-:W-:Y:S05]  /*4b60*/  BSYNC B1 ;  /* 0x0000000000017941 */ /* 0x000fea0003800000 */
.L_x_111:
        /* <DEDUP_REMOVED lines=9> */
.L_x_114:
[----:B------:R-:W-:Y:S05]  /*4c00*/  BSYNC B1 ;  /* 0x0000000000017941 */ /* 0x000fea0003800000 */
.L_x_113:
        /* <DEDUP_REMOVED lines=9> */
.L_x_116:
[----:B------:R-:W-:Y:S05]  /*4ca0*/  BSYNC B1 ;  /* 0x0000000000017941 */ /* 0x000fea0003800000 */
.L_x_115:
        /* <DEDUP_REMOVED lines=9> */
.L_x_118:
[----:B------:R-:W-:Y:S05]  /*4d40*/  BSYNC B1 ;  /* 0x0000000000017941 */ /* 0x000fea0003800000 */
.L_x_117:
        /* <DEDUP_REMOVED lines=9> */
.L_x_120:
[----:B------:R-:W-:Y:S05]  /*4de0*/  BSYNC B1 ;  /* 0x0000000000017941 */ /* 0x000fea0003800000 */
.L_x_119:
        /* <DEDUP_REMOVED lines=10> */
.L_x_122:
[----:B------:R-:W-:Y:S05]  /*4e90*/  BSYNC B1 ;  /* 0x0000000000017941 */ /* 0x000fea0003800000 */
.L_x_121:
        /* <DEDUP_REMOVED lines=10> */
.L_x_124:
[----:B------:R-:W-:Y:S05]  /*4f40*/  BSYNC B1 ;  /* 0x0000000000017941 */ /* 0x000fea0003800000 */
.L_x_123:
        /* <DEDUP_REMOVED lines=9> */
.L_x_126:
[----:B------:R-:W-:Y:S05]  /*4fe0*/  BSYNC B1 ;  /* 0x0000000000017941 */ /* 0x000fea0003800000 */
.L_x_125:
        /* <DEDUP_REMOVED lines=9> */
.L_x_128:
[----:B------:R-:W-:Y:S05]  /*5080*/  BSYNC B1 ;  /* 0x0000000000017941 */ /* 0x000fea0003800000 */
.L_x_127:
        /* <DEDUP_REMOVED lines=10> */
.L_x_130:
[----:B------:R-:W-:Y:S05]  /*5130*/  BSYNC B1 ;  /* 0x0000000000017941 */ /* 0x000fea0003800000 */
.L_x_129:
        /* <DEDUP_REMOVED lines=10> */
.L_x_132:
[----:B------:R-:W-:Y:S05]  /*51e0*/  BSYNC B1 ;  /* 0x0000000000017941 */ /* 0x000fea0003800000 */
.L_x_131:
        /* <DEDUP_REMOVED lines=9> */
.L_x_134:
[----:B------:R-:W-:Y:S05]  /*5280*/  BSYNC B1 ;  /* 0x0000000000017941 */ /* 0x000fea0003800000 */
.L_x_133:
        /* <DEDUP_REMOVED lines=9> */
.L_x_136:
[----:B------:R-:W-:Y:S05]  /*5320*/  BSYNC B1 ;  /* 0x0000000000017941 */ /* 0x000fea0003800000 */
.L_x_135:
        /* <DEDUP_REMOVED lines=9> */
.L_x_138:
[----:B------:R-:W-:Y:S05]  /*53c0*/  BSYNC B1 ;  /* 0x0000000000017941 */ /* 0x000fea0003800000 */
.L_x_137:
        /* <DEDUP_REMOVED lines=9> */
.L_x_140:
[----:B------:R-:W-:Y:S05]  /*5460*/  BSYNC B1 ;  /* 0x0000000000017941 */ /* 0x000fea0003800000 */
.L_x_139:
        /* <DEDUP_REMOVED lines=9> */
.L_x_142:
[----:B------:R-:W-:Y:S05]  /*5500*/  BSYNC B1 ;  /* 0x0000000000017941 */ /* 0x000fea0003800000 */
.L_x_141:
        /* <DEDUP_REMOVED lines=9> */
.L_x_144:
[----:B------:R-:W-:Y:S05]  /*55a0*/  BSYNC B1 ;  /* 0x0000000000017941 */ /* 0x000fea0003800000 */
.L_x_143:
        /* <DEDUP_REMOVED lines=9> */
.L_x_146:
[----:B------:R-:W-:Y:S05]  /*5640*/  BSYNC B1 ;  /* 0x0000000000017941 */ /* 0x000fea0003800000 */
.L_x_145:
        /* <DEDUP_REMOVED lines=9> */
.L_x_148:
[----:B------:R-:W-:Y:S05]  /*56e0*/  BSYNC B1 ;  /* 0x0000000000017941 */ /* 0x000fea0003800000 */
.L_x_147:
        /* <DEDUP_REMOVED lines=9> */
.L_x_150:
[----:B------:R-:W-:Y:S05]  /*5780*/  BSYNC B1 ;  /* 0x0000000000017941 */ /* 0x000fea0003800000 */
.L_x_149:
        /* <DEDUP_REMOVED lines=9> */
.L_x_152:
[----:B------:R-:W-:Y:S05]  /*5820*/  BSYNC B1 ;  /* 0x0000000000017941 */ /* 0x000fea0003800000 */
.L_x_151:
        /* <DEDUP_REMOVED lines=10> */
.L_x_154:
[----:B------:R-:W-:Y:S05]  /*58d0*/  BSYNC B1 ;  /* 0x0000000000017941 */ /* 0x000fea0003800000 */
.L_x_153:
        /* <DEDUP_REMOVED lines=10> */
.L_x_156:
[----:B------:R-:W-:Y:S05]  /*5980*/  BSYNC B1 ;  /* 0x0000000000017941 */ /* 0x000fea0003800000 */
.L_x_155:
        /* <DEDUP_REMOVED lines=9> */
.L_x_158:
[----:B------:R-:W-:Y:S05]  /*5a20*/  BSYNC B1 ;  /* 0x0000000000017941 */ /* 0x000fea0003800000 */
.L_x_157:
        /* <DEDUP_REMOVED lines=9> */
.L_x_160:
[----:B------:R-:W-:Y:S05]  /*5ac0*/  BSYNC B1 ;  /* 0x0000000000017941 */ /* 0x000fea0003800000 */
.L_x_159:
        /* <DEDUP_REMOVED lines=10> */
.L_x_162:
[----:B------:R-:W-:Y:S05]  /*5b70*/  BSYNC B1 ;  /* 0x0000000000017941 */ /* 0x000fea0003800000 */
.L_x_161:
        /* <DEDUP_REMOVED lines=10> */
.L_x_164:
[----:B------:R-:W-:Y:S05]  /*5c20*/  BSYNC B1 ;  /* 0x0000000000017941 */ /* 0x000fea0003800000 */
.L_x_163:
        /* <DEDUP_REMOVED lines=9> */
.L_x_166:
[----:B------:R-:W-:Y:S05]  /*5cc0*/  BSYNC B1 ;  /* 0x0000000000017941 */ /* 0x000fea0003800000 */
.L_x_165:
        /* <DEDUP_REMOVED lines=9> */
.L_x_168:
[----:B------:R-:W-:Y:S05]  /*5d60*/  BSYNC B1 ;  /* 0x0000000000017941 */ /* 0x000fea0003800000 */
.L_x_167:
        /* <DEDUP_REMOVED lines=9> */
.L_x_170:
[----:B------:R-:W-:Y:S05]  /*5e00*/  BSYNC B1 ;  /* 0x0000000000017941 */ /* 0x000fea0003800000 */
.L_x_169:
        /* <DEDUP_REMOVED lines=9> */
.L_x_172:
[----:B------:R-:W-:Y:S05]  /*5ea0*/  BSYNC B1 ;  /* 0x0000000000017941 */ /* 0x000fea0003800000 */
.L_x_171:
        /* <DEDUP_REMOVED lines=9> */
.L_x_174:
[----:B------:R-:W-:Y:S05]  /*5f40*/  BSYNC B1 ;  /* 0x0000000000017941 */ /* 0x000fea0003800000 */
.L_x_173:
        /* <DEDUP_REMOVED lines=9> */
.L_x_176:
[----:B------:R-:W-:Y:S05]  /*5fe0*/  BSYNC B1 ;  /* 0x0000000000017941 */ /* 0x000fea0003800000 */
.L_x_175:
        /* <DEDUP_REMOVED lines=9> */
.L_x_178:
[----:B------:R-:W-:Y:S05]  /*6080*/  BSYNC B1 ;  /* 0x0000000000017941 */ /* 0x000fea0003800000 */
.L_x_177:
        /* <DEDUP_REMOVED lines=9> */
.L_x_180:
[----:B------:R-:W-:Y:S05]  /*6120*/  BSYNC B1 ;  /* 0x0000000000017941 */ /* 0x000fea0003800000 */
.L_x_179:
        /* <DEDUP_REMOVED lines=9> */
.L_x_182:
[----:B------:R-:W-:Y:S05]  /*61c0*/  BSYNC B1 ;  /* 0x0000000000017941 */ /* 0x000fea0003800000 */
.L_x_181:
        /* <DEDUP_REMOVED lines=9> */
.L_x_184:
[----:B------:R-:W-:Y:S05]  /*6260*/  BSYNC B1 ;  /* 0x0000000000017941 */ /* 0x000fea0003800000 */
.L_x_183:
[----:B------:R-:W-:Y:S05]  /*6270*/  @!P0 BRA `(.L_x_185) ;  /* 0x0000001400c08947 */ /* 0x000fea0003800000 */
[----:B-----5:R-:W-:-:S04]  /*6280*/  IMAD.U32 R120, R120, 0x10000, RZ ;  /* 0x0001000078787824 */ /* 0x020fc800078e00ff */
[----:B------:R-:W-:-:S04]  /*6290*/  FMUL R120, R120, R105 ;  /* 0x0000006978787220 */ /* 0x000fc80000400000 */
[----:B------:R-:W-:-:S05]  /*62a0*/  FFMA R120, R31, R104, R120 ;  /* 0x000000681f787223 */ /* 0x000fca0000000078 */
[----:B------:R-:W-:-:S05]  /*62b0*/  F2FP.BF16.F32.PACK_AB R120, RZ, R120 ;  /* 0x00000078ff78723e */ /* 0x000fca00000010ff */
[----:B------:R0:W-:Y:S01]  /*62c0*/  STG.E.U16 desc[UR36][R10.64+0x92], R120 ;  /* 0x000092780a007986 */ /* 0x0001e2000c101524 */
[----:B------:R-:W-:Y:S05]  /*62d0*/  BRA `(.L_x_185) ;  /* 0x0000001400a87947 */ /* 0x000fea0003800000 */
.L_x_30:
[----:B------:R-:W-:Y:S01]  /*62e0*/  ULDC.64 UR4, c[0x0][0x5c0] ;  /* 0x0001700000047ab9 */ /* 0x000fe20000000a00 */
[-C--:B------:R-:W-:Y:S01]  /*62f0*/  FMUL R96, R96, R104.reuse ;  /* 0x0000006860607220 */ /* 0x080fe20000400000 */
[----:B------:R-:W-:Y:S01]  /*6300*/  LEA R8, P2, R112, UR4, 0x1 ;  /* 0x0000000470087c11 */ /* 0x000fe2000f8408ff */
[----:B------:R-:W-:Y:S01]  /*6310*/  IMAD.SHL.U32 R23, R6, 0x10, RZ ;  /* 0x0000001006177824 */ /* 0x000fe200078e00ff */
[----:B------:R-:W-:Y:S01]  /*6320*/  ISETP.GT.AND P3, PT, R4, 0x1, PT ;  /* 0x000000010400780c */ /* 0x000fe20003f64270 */
[----:B------:R-:W-:Y:S01]  /*6330*/  FMUL R97, R97, R104 ;  /* 0x0000006861617220 */ /* 0x000fe20000400000 */
[----:B------:R-:W-:Y:S01]  /*6340*/  F2FP.BF16.F32.PACK_AB R96, RZ, R96 ;  /* 0x00000060ff60723e */ /* 0x000fe200000010ff */
[-C--:B------:R-:W-:Y:S01]  /*6350*/  FMUL R99, R99, R104.reuse ;  /* 0x0000006863637220 */ /* 0x080fe20000400000 */
[----:B------:R-:W-:Y:S01]  /*6360*/  LEA.HI.X R9, R112, UR5, R123, 0x1, P2 ;  /* 0x0000000570097c11 */ /* 0x000fe200090f0c7b */
[-C--:B------:R-:W-:Y:S01]  /*6370*/  FMUL R98, R98, R104.reuse ;  /* 0x0000006862627220 */ /* 0x080fe20000400000 */
[----:B------:R-:W-:Y:S01]  /*6380*/  ISETP.GT.AND P2, PT, R3, RZ, P3 ;  /* 0x000000ff0300720c */ /* 0x000fe20001f44270 */
[-C--:B------:R-:W-:Y:S01]  /*6390*/  FMUL R101, R101, R104.reuse ;  /* 0x0000006865657220 */ /* 0x080fe20000400000 */
[----:B------:R-:W-:Y:S01]  /*63a0*/  SHF.L.U64.HI R5, R6, 0x4, R7 ;  /* 0x0000000406057819 */ /* 0x000fe20000010207 */
[----:B------:R-:W-:Y:S01]  /*63b0*/  @P1 STG.E.U16 desc[UR36][R8.64], R96 ;  /* 0x0000006008001986 */ /* 0x000fe2000c101524 */
[----:B------:R-:W-:Y:S01]  /*63c0*/  ISETP.GT.AND P1, PT, R3, 0x8, P3 ;  /* 0x000000080300780c */ /* 0x000fe20001f24270 */
[----:B------:R-:W-:Y:S01]  /*63d0*/  FMUL R100, R100, R104 ;  /* 0x0000006864647220 */ /* 0x000fe20000400000 */
[----:B------:R-:W-:Y:S01]  /*63e0*/  IADD3 R10, P4, R23, R8, RZ ;  /* 0x00000008170a7210 */ /* 0x000fe20007f9e0ff */
[-C--:B------:R-:W-:Y:S01]  /*63f0*/  FMUL R103, R103, R104.reuse ;  /* 0x0000006867677220 */ /* 0x080fe20000400000 */
[----:B------:R-:W-:Y:S01]  /*6400*/  F2FP.BF16.F32.PACK_AB R97, RZ, R97 ;  /* 0x00000061ff61723e */ /* 0x000fe200000010ff */
[----:B------:R-:W-:Y:S01]  /*6410*/  FMUL R102, R102, R104 ;  /* 0x0000006866667220 */ /* 0x000fe20000400000 */
[----:B------:R-:W-:Y:S01]  /*6420*/  F2FP.BF16.F32.PACK_AB R99, RZ, R99 ;  /* 0x00000063ff63723e */ /* 0x000fe200000010ff */
[----:B------:R-:W-:Y:S01]  /*6430*/  IMAD.X R11, R5, 0x1, R9, P4 ;  /* 0x00000001050b7824 */ /* 0x000fe200020e0609 */
[----:B------:R-:W-:Y:S01]  /*6440*/  ISETP.GT.AND P5, PT, R3, 0x8, P0 ;  /* 0x000000080300780c */ /* 0x000fe200007a4270 */
[----:B------:R0:W-:Y:S01]  /*6450*/  @P2 STG.E.U16 desc[UR36][R8.64+0x2], R97 ;  /* 0x0000026108002986 */ /* 0x0001e2000c101524 */
[----:B------:R-:W-:Y:S01]  /*6460*/  F2FP.BF16.F32.PACK_AB R98, RZ, R98 ;  /* 0x00000062ff62723e */ /* 0x000fe200000010ff */
[----:B------:R-:W-:Y:S01]  /*6470*/  FMUL R88, R88, R104 ;  /* 0x0000006858587220 */ /* 0x000fe20000400000 */
[C---:B------:R-:W-:Y:S01]  /*6480*/  ISETP.GT.AND P2, PT, R4.reuse, 0x8, PT ;  /* 0x000000080400780c */ /* 0x040fe20003f44270 */
[----:B------:R-:W-:Y:S01]  /*6490*/  @P1 STG.E.U16 desc[UR36][R10.64+0x2], R99 ;  /* 0x000002630a001986 */ /* 0x000fe2000c101524 */
[----:B------:R-:W-:Y:S01]  /*64a0*/  ISETP.GT.AND P1, PT, R4, 0x9, PT ;  /* 0x000000090400780c */ /* 0x000fe20003f24270 */
[----:B------:R-:W-:Y:S01]  /*64b0*/  IMAD.WIDE.U32 R12, R6, 0xf0, R10 ;  /* 0x000000f0060c7825 */ /* 0x000fe200078e000a */
[----:B------:R-:W-:-:S03]  /*64c0*/  F2FP.BF16.F32.PACK_AB R101, RZ, R101 ;  /* 0x00000065ff65723e */ /* 0x000fc600000010ff */
[-C--:B------:R-:W-:Y:S01]  /*64d0*/  FMUL R89, R89, R104.reuse ;  /* 0x0000006859597220 */ /* 0x080fe20000400000 */
[C---:B------:R-:W-:Y:S01]  /*64e0*/  ISETP.GT.AND P4, PT, R3.reuse, RZ, P1 ;  /* 0x000000ff0300720c */ /* 0x040fe20000f84270 */
[----:B------:R-:W-:Y:S01]  /*64f0*/  FMUL R90, R90, R104 ;  /* 0x000000685a5a7220 */ /* 0x000fe20000400000 */
[----:B------:R-:W-:Y:S01]  /*6500*/  F2FP.BF16.F32.PACK_AB R100, RZ, R100 ;  /* 0x00000064ff64723e */ /* 0x000fe200000010ff */
[----:B------:R-:W-:Y:S01]  /*6510*/  @P5 STG.E.U16 desc[UR36][R10.64], R98 ;  /* 0x000000620a005986 */ /* 0x000fe2000c101524 */
[----:B------:R-:W-:Y:S01]  /*6520*/  ISETP.GT.AND P5, PT, R3, RZ, P2 ;  /* 0x000000ff0300720c */ /* 0x000fe200017a4270 */
[----:B0-----:R-:W-:Y:S01]  /*6530*/  IMAD R97, R7, 0xf0, RZ ;  /* 0x000000f007617824 */ /* 0x001fe200078e02ff */
[----:B------:R-:W-:Y:S01]  /*6540*/  F2FP.BF16.F32.PACK_AB R103, RZ, R103 ;  /* 0x00000067ff67723e */ /* 0x000fe200000010ff */
[----:B------:R-:W-:Y:S01]  /*6550*/  FMUL R91, R91, R104 ;  /* 0x000000685b5b7220 */ /* 0x000fe20000400000 */
[----:B------:R-:W-:Y:S01]  /*6560*/  F2FP.BF16.F32.PACK_AB R102, RZ, R102 ;  /* 0x00000066ff66723e */ /* 0x000fe200000010ff */
[----:B------:R-:W-:Y:S01]  /*6570*/  IMAD.IADD R13, R97, 0x1, R13 ;  /* 0x00000001610d7824 */ /* 0x000fe200078e020d */
[----:B------:R-:W-:Y:S01]  /*6580*/  F2FP.BF16.F32.PACK_AB R88, RZ, R88 ;  /* 0x00000058ff58723e */ /* 0x000fe200000010ff */
[-C--:B------:R-:W-:Y:S01]  /*6590*/  FMUL R92, R92, R104.reuse ;  /* 0x000000685c5c7220 */ /* 0x080fe20000400000 */
[----:B------:R-:W-:Y:S01]  /*65a0*/  F2FP.BF16.F32.PACK_AB R89, RZ, R89 ;  /* 0x00000059ff59723e */ /* 0x000fe200000010ff */
[----:B------:R-:W-:Y:S01]  /*65b0*/  @P4 STG.E.U16 desc[UR36][R8.64+0x12], R101 ;  /* 0x0000126508004986 */ /* 0x000fe2000c101524 */
[----:B------:R-:W-:Y:S01]  /*65c0*/  ISETP.GT.AND P4, PT, R3, 0x8, P1 ;  /* 0x000000080300780c */ /* 0x000fe20000f84270 */
[----:B------:R-:W-:Y:S01]  /*65d0*/  FMUL R93, R93, R104 ;  /* 0x000000685d5d7220 */ /* 0x000fe20000400000 */
[----:B------:R-:W-:Y:S01]  /*65e0*/  F2FP.BF16.F32.PACK_AB R90, RZ, R90 ;  /* 0x0000005aff5a723e */ /* 0x000fe200000010ff */
[----:B------:R-:W-:Y:S01]  /*65f0*/  @P5 STG.E.U16 desc[UR36][R8.64+0x10], R100 ;  /* 0x0000106408005986 */ /* 0x000fe2000c101524 */
[----:B------:R-:W-:Y:S01]  /*6600*/  ISETP.GT.AND P5, PT, R3, 0x8, P2 ;  /* 0x000000080300780c */ /* 0x000fe200017a4270 */
[-C--:B------:R-:W-:Y:S01]  /*6610*/  FMUL R94, R94, R104.reuse ;  /* 0x000000685e5e7220 */ /* 0x080fe20000400000 */
[----:B------:R-:W-:Y:S01]  /*6620*/  F2FP.BF16.F32.PACK_AB R91, RZ, R91 ;  /* 0x0000005bff5b723e */ /* 0x000fe200000010ff */
[----:B------:R-:W-:Y:S01]  /*6630*/  FMUL R95, R95, R104 ;  /* 0x000000685f5f7220 */ /* 0x000fe20000400000 */
[----:B------:R-:W-:Y:S01]  /*6640*/  F2FP.BF16.F32.PACK_AB R92, RZ, R92 ;  /* 0x0000005cff5c723e */ /* 0x000fe200000010ff */
[-C--:B------:R-:W-:Y:S01]  /*6650*/  FMUL R81, R81, R104.reuse ;  /* 0x0000006851517220 */ /* 0x080fe20000400000 */
[----:B------:R-:W-:Y:S01]  /*6660*/  F2FP.BF16.F32.PACK_AB R93, RZ, R93 ;  /* 0x0000005dff5d723e */ /* 0x000fe200000010ff */
[----:B------:R-:W-:Y:S01]  /*6670*/  FMUL R80, R80, R104 ;  /* 0x0000006850507220 */ /* 0x000fe20000400000 */
[----:B------:R-:W-:Y:S01]  /*6680*/  F2FP.BF16.F32.PACK_AB R94, RZ, R94 ;  /* 0x0000005eff5e723e */ /* 0x000fe200000010ff */
[----:B------:R-:W-:Y:S01]  /*6690*/  @P4 STG.E.U16 desc[UR36][R10.64+0x12], R103 ;  /* 0x000012670a004986 */ /* 0x000fe2000c101524 */
[C---:B------:R-:W-:Y:S01]  /*66a0*/  ISETP.GT.AND P4, PT, R3.reuse, 0x80, P0 ;  /* 0x000000800300780c */ /* 0x040fe20000784270 */
[-C--:B------:R-:W-:Y:S01]  /*66b0*/  FMUL R82, R82, R104.reuse ;  /* 0x0000006852527220 */ /* 0x080fe20000400000 */
[C---:B------:R-:W-:Y:S01]  /*66c0*/  ISETP.GT.AND P0, PT, R3.reuse, 0x88, P0 ;  /* 0x000000880300780c */ /* 0x040fe20000704270 */
[----:B------:R-:W-:Y:S01]  /*66d0*/  @P5 STG.E.U16 desc[UR36][R10.64+0x10], R102 ;  /* 0x000010660a005986 */ /* 0x000fe2000c101524 */
[----:B------:R-:W-:Y:S01]  /*66e0*/  ISETP.GT.AND P5, PT, R3, 0x80, P3 ;  /* 0x000000800300780c */ /* 0x000fe20001fa4270 */
[-C--:B------:R-:W-:Y:S01]  /*66f0*/  FMUL R83, R83, R104.reuse ;  /* 0x0000006853537220 */ /* 0x080fe20000400000 */
[----:B------:R-:W-:Y:S01]  /*6700*/  ISETP.GT.AND P3, PT, R3, 0x88, P3 ;  /* 0x000000880300780c */ /* 0x000fe20001f64270 */
[-C--:B------:R-:W-:Y:S01]  /*6710*/  FMUL R84, R84, R104.reuse ;  /* 0x0000006854547220 */ /* 0x080fe20000400000 */
[----:B------:R-:W-:Y:S01]  /*6720*/  F2FP.BF16.F32.PACK_AB R95, RZ, R95 ;  /* 0x0000005fff5f723e */ /* 0x000fe200000010ff */
[-C--:B------:R-:W-:Y:S01]  /*6730*/  FMUL R85, R85, R104.reuse ;  /* 0x0000006855557220 */ /* 0x080fe20000400000 */
[----:B------:R-:W-:Y:S01]  /*6740*/  F2FP.BF16.F32.PACK_AB R81, RZ, R81 ;  /* 0x00000051ff51723e */ /* 0x000fe200000010ff */
[----:B------:R-:W-:Y:S01]  /*6750*/  FMUL R86, R86, R104 ;  /* 0x0000006856567220 */ /* 0x000fe20000400000 */
[----:B------:R-:W-:Y:S01]  /*6760*/  F2FP.BF16.F32.PACK_AB R80, RZ, R80 ;  /* 0x00000050ff50723e */ /* 0x000fe200000010ff */
[----:B------:R0:W-:Y:S01]  /*6770*/  @P4 STG.E.U16 desc[UR36][R12.64], R88 ;  /* 0x000000580c004986 */ /* 0x0001e2000c101524 */
[----:B------:R-:W-:Y:S01]  /*6780*/  IADD3 R14, P4, R23, R12, RZ ;  /* 0x0000000c170e7210 */ /* 0x000fe20007f9e0ff */
[----:B------:R-:W-:Y:S01]  /*6790*/  FMUL R87, R87, R104 ;  /* 0x0000006857577220 */ /* 0x000fe20000400000 */
[----:B------:R-:W-:Y:S01]  /*67a0*/  F2FP.BF16.F32.PACK_AB R82, RZ, R82 ;  /* 0x00000052ff52723e */ /* 0x000fe200000010ff */
[----:B------:R1:W-:Y:S01]  /*67b0*/  @P5 STG.E.U16 desc[UR36][R12.64+0x2], R89 ;  /* 0x000002590c005986 */ /* 0x0003e2000c101524 */
[----:B------:R-:W-:Y:S01]  /*67c0*/  ISETP.GT.AND P5, PT, R3, 0x80, P2 ;  /* 0x000000800300780c */ /* 0x000fe200017a4270 */
[----:B------:R-:W-:Y:S01]  /*67d0*/  IMAD.X R15, R5, 0x1, R13, P4 ;  /* 0x00000001050f7824 */ /* 0x000fe200020e060d */
[C---:B------:R-:W-:Y:S01]  /*67e0*/  ISETP.GT.AND P4, PT, R3.reuse, 0x80, P1 ;  /* 0x000000800300780c */ /* 0x040fe20000f84270 */
[----:B------:R-:W-:Y:S01]  /*67f0*/  FMUL R72, R72, R104 ;  /* 0x0000006848487220 */ /* 0x000fe20000400000 */
[----:B------:R-:W-:Y:S01]  /*6800*/  ISETP.GT.AND P1, PT, R3, 0x88, P1 ;  /* 0x000000880300780c */ /* 0x000fe20000f24270 */
[----:B------:R-:W-:Y:S01]  /*6810*/  IMAD.WIDE.U32 R6, R6, 0xf0, R10 ;  /* 0x000000f006067825 */ /* 0x000fe200078e000a */
[----:B------:R-:W-:Y:S01]  /*6820*/  @P0 STG.E.U16 desc[UR36][R14.64], R90 ;  /* 0x0000005a0e000986 */ /* 0x000fe2000c101524 */
[----:B------:R-:W-:-:S02]  /*6830*/  ISETP.GT.AND P0, PT, R4, 0x11, PT ;  /* 0x000000110400780c */ /* 0x000fc40003f04270 */
[----:B------:R-:W-:Y:S01]  /*6840*/  FMUL R73, R73, R104 ;  /* 0x0000006849497220 */ /* 0x000fe20000400000 */
[----:B------:R-:W-:Y:S01]  /*6850*/  F2FP.BF16.F32.PACK_AB R83, RZ, R83 ;  /* 0x00000053ff53723e */ /* 0x000fe200000010ff */
[----:B------:R-:W-:Y:S01]  /*6860*/  IMAD.IADD R7, R97, 0x1, R7 ;  /* 0x0000000161077824 */ /* 0x000fe200078e0207 */
[----:B------:R-:W-:Y:S01]  /*6870*/  F2FP.BF16.F32.PACK_AB R84, RZ, R84 ;  /* 0x00000054ff54723e */ /* 0x000fe200000010ff */
[----:B------:R-:W-:Y:S01]  /*6880*/  FMUL R74, R74, R104 ;  /* 0x000000684a4a7220 */ /* 0x000fe20000400000 */
[--C-:B------:R-:W-:Y:S01]  /*6890*/  @P5 IMAD.MOV.U32 R20, RZ, RZ, R12.reuse ;  /* 0x000000ffff145224 */ /* 0x100fe200078e000c */
[----:B------:R-:W-:Y:S01]  /*68a0*/  F2FP.BF16.F32.PACK_AB R85, RZ, R85 ;  /* 0x00000055ff55723e */ /* 0x000fe200000010ff */
[--C-:B------:R-:W-:Y:S01]  /*68b0*/  @P5 IMAD.MOV.U32 R21, RZ, RZ, R13.reuse ;  /* 0x000000ffff155224 */ /* 0x100fe200078e000d */
[----:B------:R-:W-:Y:S01]  /*68c0*/  F2FP.BF16.F32.PACK_AB R86, RZ, R86 ;  /* 0x00000056ff56723e */ /* 0x000fe200000010ff */
[----:B0-----:R-:W-:Y:S01]  /*68d0*/  @P4 IMAD.MOV.U32 R88, RZ, RZ, R12 ;  /* 0x000000ffff584224 */ /* 0x001fe200078e000c */
[----:B------:R-:W-:Y:S01]  /*68e0*/  F2FP.BF16.F32.PACK_AB R87, RZ, R87 ;  /* 0x00000057ff57723e */ /* 0x000fe200000010ff */
[----:B-1----:R-:W-:Y:S01]  /*68f0*/  @P4 IMAD.MOV.U32 R89, RZ, RZ, R13 ;  /* 0x000000ffff594224 */ /* 0x002fe200078e000d */
[----:B------:R-:W-:Y:S01]  /*6900*/  F2FP.BF16.F32.PACK_AB R72, RZ, R72 ;  /* 0x00000048ff48723e */ /* 0x000fe200000010ff */
[--C-:B------:R-:W-:Y:S01]  /*6910*/  @P3 IMAD.MOV.U32 R12, RZ, RZ, R14.reuse ;  /* 0x000000ffff0c3224 */ /* 0x100fe200078e000e */
[----:B------:R-:W-:Y:S01]  /*6920*/  F2FP.BF16.F32.PACK_AB R73, RZ, R73 ;  /* 0x00000049ff49723e */ /* 0x000fe200000010ff */
[--C-:B------:R-:W-:Y:S01]  /*6930*/  @P3 IMAD.MOV.U32 R13, RZ, RZ, R15.reuse ;  /* 0x000000ffff0d3224 */ /* 0x100fe200078e000f */
[----:B------:R-:W-:Y:S01]  /*6940*/  F2FP.BF16.F32.PACK_AB R74, RZ, R74 ;  /* 0x0000004aff4a723e */ /* 0x000fe200000010ff */
[-C--:B------:R-:W-:Y:S01]  /*6950*/  FMUL R75, R75, R104.reuse ;  /* 0x000000684b4b7220 */ /* 0x080fe20000400000 */
[-C--:B------:R-:W-:Y:S01]  /*6960*/  FMUL R76, R76, R104.reuse ;  /* 0x000000684c4c7220 */ /* 0x080fe20000400000 */
[-C--:B------:R-:W-:Y:S01]  /*6970*/  FMUL R77, R77, R104.reuse ;  /* 0x000000684d4d7220 */ /* 0x080fe20000400000 */
[----:B------:R0:W-:Y:S01]  /*6980*/  @P3 STG.E.U16 desc[UR36][R12.64+0x2], R91 ;  /* 0x0000025b0c003986 */ /* 0x0001e2000c101524 */
[----:B------:R-:W-:Y:S01]  /*6990*/  ISETP.GT.AND P3, PT, R3, 0x88, P2 ;  /* 0x000000880300780c */ /* 0x000fe20001764270 */
[-C--:B------:R-:W-:Y:S01]  /*69a0*/  FMUL R79, R79, R104.reuse ;  /* 0x000000684f4f7220 */ /* 0x080fe20000400000 */
[----:B------:R-:W-:Y:S01]  /*69b0*/  ISETP.GT.AND P2, PT, R4, 0x10, PT ;  /* 0x000000100400780c */ /* 0x000fe20003f44270 */
[----:B------:R-:W-:Y:S01]  /*69c0*/  @P5 STG.E.U16 desc[UR36][R20.64+0x10], R92 ;  /* 0x0000105c14005986 */ /* 0x000fe2000c101524 */
[C---:B------:R-:W-:Y:S01]  /*69d0*/  ISETP.GT.AND P5, PT, R3.reuse, RZ, P0 ;  /* 0x000000ff0300720c */ /* 0x040fe200007a4270 */
[-C--:B------:R-:W-:Y:S01]  /*69e0*/  FMUL R78, R78, R104.reuse ;  /* 0x000000684e4e7220 */ /* 0x080fe20000400000 */
[----:B------:R-:W-:Y:S01]  /*69f0*/  F2FP.BF16.F32.PACK_AB R75, RZ, R75 ;  /* 0x0000004bff4b723e */ /* 0x000fe200000010ff */
[----:B------:R-:W-:Y:S01]  /*6a00*/  @P4 STG.E.U16 desc[UR36][R88.64+0x12], R93 ;  /* 0x0000125d58004986 */ /* 0x000fe2000c101524 */
[----:B------:R-:W-:Y:S01]  /*6a10*/  ISETP.GT.AND P4, PT, R3, RZ, P2 ;  /* 0x000000ff0300720c */ /* 0x000fe20001784270 */
[----:B------:R-:W-:Y:S01]  /*6a20*/  FMUL R64, R64, R104 ;  /* 0x0000006840407220 */ /* 0x000fe20000400000 */
[----:B------:R-:W-:Y:S01]  /*6a30*/  F2FP.BF16.F32.PACK_AB R76, RZ, R76 ;  /* 0x0000004cff4c723e */ /* 0x000fe200000010ff */
[----:B------:R-:W-:Y:S01]  /*6a40*/  FMUL R65, R65, R104 ;  /* 0x0000006841417220 */ /* 0x000fe20000400000 */
[----:B------:R-:W-:Y:S01]  /*6a50*/  F2FP.BF16.F32.PACK_AB R77, RZ, R77 ;  /* 0x0000004dff4d723e */ /* 0x000fe200000010ff */
[----:B0-----:R-:W-:Y:S01]  /*6a60*/  @P3 IMAD.MOV.U32 R12, RZ, RZ, R14 ;  /* 0x000000ffff0c3224 */ /* 0x001fe200078e000e */
[----:B------:R-:W-:Y:S01]  /*6a70*/  F2FP.BF16.F32.PACK_AB R79, RZ, R79 ;  /* 0x0000004fff4f723e */ /* 0x000fe200000010ff */
[----:B------:R-:W-:Y:S01]  /*6a80*/  @P3 IMAD.MOV.U32 R13, RZ, RZ, R15 ;  /* 0x000000ffff0d3224 */ /* 0x000fe200078e000f */
[----:B------:R-:W-:Y:S01]  /*6a90*/  F2FP.BF16.F32.PACK_AB R78, RZ, R78 ;  /* 0x0000004eff4e723e */ /* 0x000fe200000010ff */
[-C--:B------:R-:W-:Y:S01]  /*6aa0*/  FMUL R67, R67, R104.reuse ;  /* 0x0000006843437220 */ /* 0x080fe20000400000 */
[----:B------:R-:W-:Y:S01]  /*6ab0*/  FMUL R66, R66, R104 ;  /* 0x0000006842427220 */ /* 0x000fe20000400000 */
[----:B------:R-:W-:Y:S01]  /*6ac0*/  F2FP.BF16.F32.PACK_AB R64, RZ, R64 ;  /* 0x00000040ff40723e */ /* 0x000fe200000010ff */
[----:B------:R0:W-:Y:S01]  /*6ad0*/  @P3 STG.E.U16 desc[UR36][R12.64+0x10], R94 ;  /* 0x0000105e0c003986 */ /* 0x0001e2000c101524 */
[----:B------:R-:W-:Y:S01]  /*6ae0*/  ISETP.GT.AND P3, PT, R3, 0x8, P2 ;  /* 0x000000080300780c */ /* 0x000fe20001764270 */
[-C--:B------:R-:W-:Y:S01]  /*6af0*/  FMUL R68, R68, R104.reuse ;  /* 0x0000006844447220 */ /* 0x080fe20000400000 */
[----:B------:R-:W-:Y:S01]  /*6b00*/  F2FP.BF16.F32.PACK_AB R65, RZ, R65 ;  /* 0x00000041ff41723e */ /* 0x000fe200000010ff */
[----:B------:R1:W-:Y:S01]  /*6b10*/  @P1 STG.E.U16 desc[UR36][R14.64+0x12], R95 ;  /* 0x0000125f0e001986 */ /* 0x0003e2000c101524 */
[----:B------:R-:W-:Y:S01]  /*6b20*/  ISETP.GT.AND P1, PT, R4, 0x18, PT ;  /* 0x000000180400780c */ /* 0x000fe20003f24270 */
[-C--:B------:R-:W-:Y:S01]  /*6b30*/  FMUL R69, R69, R104.reuse ;  /* 0x0000006845457220 */ /* 0x080fe20000400000 */
[----:B------:R-:W-:Y:S01]  /*6b40*/  F2FP.BF16.F32.PACK_AB R67, RZ, R67 ;  /* 0x00000043ff43723e */ /* 0x000fe200000010ff */
[----:B------:R1:W-:Y:S01]  /*6b50*/  @P5 STG.E.U16 desc[UR36][R8.64+0x22], R81 ;  /* 0x0000225108005986 */ /* 0x0003e2000c101524 */
[C---:B------:R-:W-:Y:S01]  /*6b60*/  ISETP.GT.AND P5, PT, R3.reuse, 0x8, P0 ;  /* 0x000000080300780c */ /* 0x040fe200007a4270 */
[----:B------:R-:W-:Y:S01]  /*6b70*/  FMUL R70, R70, R104 ;  /* 0x0000006846467220 */ /* 0x000fe20000400000 */
[----:B------:R-:W-:Y:S01]  /*6b80*/  F2FP.BF16.F32.PACK_AB R66, RZ, R66 ;  /* 0x00000042ff42723e */ /* 0x000fe200000010ff */
[----:B------:R1:W-:Y:S01]  /*6b90*/  @P4 STG.E.U16 desc[UR36][R8.64+0x20], R80 ;  /* 0x0000205008004986 */ /* 0x0003e2000c101524 */
[----:B------:R-:W-:Y:S01]  /*6ba0*/  ISETP.GT.AND P4, PT, R3, RZ, P1 ;  /* 0x000000ff0300720c */ /* 0x000fe20000f84270 */
[----:B------:R-:W-:Y:S01]  /*6bb0*/  FMUL R71, R71, R104 ;  /* 0x0000006847477220 */ /* 0x000fe20000400000 */
[----:B------:R-:W-:Y:S01]  /*6bc0*/  F2FP.BF16.F32.PACK_AB R68, RZ, R68 ;  /* 0x00000044ff44723e */ /* 0x000fe200000010ff */
[----:B------:R1:W-:Y:S01]  /*6bd0*/  @P3 STG.E.U16 desc[UR36][R10.64+0x20], R82 ;  /* 0x000020520a003986 */ /* 0x0003e2000c101524 */
[----:B------:R-:W-:Y:S01]  /*6be0*/  ISETP.GT.AND P3, PT, R4, 0x19, PT ;  /* 0x000000190400780c */ /* 0x000fe20003f64270 */
[-C--:B------:R-:W-:Y:S01]  /*6bf0*/  FMUL R56, R56, R104.reuse ;  /* 0x0000006838387220 */ /* 0x080fe20000400000 */
[----:B------:R-:W-:Y:S01]  /*6c00*/  F2FP.BF16.F32.PACK_AB R69, RZ, R69 ;  /* 0x00000045ff45723e */ /* 0x000fe200000010ff */
[----:B------:R-:W-:Y:S01]  /*6c10*/  FMUL R57, R57, R104 ;  /* 0x0000006839397220 */ /* 0x000fe20000400000 */
[----:B------:R-:W-:Y:S01]  /*6c20*/  F2FP.BF16.F32.PACK_AB R70, RZ, R70 ;  /* 0x00000046ff46723e */ /* 0x000fe200000010ff */
[----:B------:R1:W-:Y:S01]  /*6c30*/  @P5 STG.E.U16 desc[UR36][R10.64+0x22], R83 ;  /* 0x000022530a005986 */ /* 0x0003e2000c101524 */
[C---:B------:R-:W-:Y:S01]  /*6c40*/  ISETP.GT.AND P5, PT, R3.reuse, RZ, P3 ;  /* 0x000000ff0300720c */ /* 0x040fe20001fa4270 */
[-C--:B------:R-:W-:Y:S01]  /*6c50*/  FMUL R58, R58, R104.reuse ;  /* 0x000000683a3a7220 */ /* 0x080fe20000400000 */
[----:B------:R-:W-:Y:S01]  /*6c60*/  F2FP.BF16.F32.PACK_AB R71, RZ, R71 ;  /* 0x00000047ff47723e */ /* 0x000fe200000010ff */
[----:B------:R1:W-:Y:S01]  /*6c70*/  @P4 STG.E.U16 desc[UR36][R8.64+0x30], R84 ;  /* 0x0000305408004986 */ /* 0x0003e2000c101524 */
[----:B------:R-:W-:Y:S01]  /*6c80*/  ISETP.GT.AND P4, PT, R3, 0x8, P1 ;  /* 0x000000080300780c */ /* 0x000fe20000f84270 */
[----:B------:R-:W-:Y:S01]  /*6c90*/  FMUL R59, R59, R104 ;  /* 0x000000683b3b7220 */ /* 0x000fe20000400000 */
[----:B------:R-:W-:Y:S01]  /*6ca0*/  F2FP.BF16.F32.PACK_AB R56, RZ, R56 ;  /* 0x00000038ff38723e */ /* 0x000fe200000010ff */
[-C--:B------:R-:W-:Y:S01]  /*6cb0*/  FMUL R61, R61, R104.reuse ;  /* 0x000000683d3d7220 */ /* 0x080fe20000400000 */
[----:B------:R-:W-:Y:S01]  /*6cc0*/  F2FP.BF16.F32.PACK_AB R57, RZ, R57 ;  /* 0x00000039ff39723e */ /* 0x000fe200000010ff */
[----:B------:R-:W-:Y:S01]  /*6cd0*/  FMUL R60, R60, R104 ;  /* 0x000000683c3c7220 */ /* 0x000fe20000400000 */
[----:B------:R-:W-:Y:S01]  /*6ce0*/  F2FP.BF16.F32.PACK_AB R58, RZ, R58 ;  /* 0x0000003aff3a723e */ /* 0x000fe200000010ff */
[-C--:B------:R-:W-:Y:S01]  /*6cf0*/  FMUL R62, R62, R104.reuse ;  /* 0x000000683e3e7220 */ /* 0x080fe20000400000 */
[----:B------:R-:W-:Y:S01]  /*6d00*/  F2FP.BF16.F32.PACK_AB R59, RZ, R59 ;  /* 0x0000003bff3b723e */ /* 0x000fe200000010ff */
[----:B------:R1:W-:Y:S01]  /*6d10*/  @P5 STG.E.U16 desc[UR36][R8.64+0x32], R85 ;  /* 0x0000325508005986 */ /* 0x0003e2000c101524 */
[----:B------:R-:W-:Y:S01]  /*6d20*/  ISETP.GT.AND P5, PT, R3, 0x8, P3 ;  /* 0x000000080300780c */ /* 0x000fe20001fa4270 */
[-C--:B------:R-:W-:Y:S01]  /*6d30*/  FMUL R63, R63, R104.reuse ;  /* 0x000000683f3f7220 */ /* 0x080fe20000400000 */
[----:B------:R-:W-:Y:S01]  /*6d40*/  F2FP.BF16.F32.PACK_AB R61, RZ, R61 ;  /* 0x0000003dff3d723e */ /* 0x000fe200000010ff */
[----:B------:R1:W-:Y:S01]  /*6d50*/  @P4 STG.E.U16 desc[UR36][R10.64+0x30], R86 ;  /* 0x000030560a004986 */ /* 0x0003e2000c101524 */
[C---:B------:R-:W-:Y:S01]  /*6d60*/  ISETP.GT.AND P4, PT, R3.reuse, 0x80, P2 ;  /* 0x000000800300780c */ /* 0x040fe20001784270 */
[-C--:B------:R-:W-:Y:S01]  /*6d70*/  FMUL R48, R48, R104.reuse ;  /* 0x0000006830307220 */ /* 0x080fe20000400000 */
[----:B------:R-:W-:Y:S01]  /*6d80*/  ISETP.GT.AND P2, PT, R3, 0x88, P2 ;  /* 0x000000880300780c */ /* 0x000fe20001744270 */
[----:B------:R-:W-:Y:S01]  /*6d90*/  FMUL R49, R49, R104 ;  /* 0x0000006831317220 */ /* 0x000fe20000400000 */
[----:B------:R-:W-:Y:S01]  /*6da0*/  F2FP.BF16.F32.PACK_AB R60, RZ, R60 ;  /* 0x0000003cff3c723e */ /* 0x000fe200000010ff */
[----:B------:R-:W-:Y:S01]  /*6db0*/  FMUL R51, R51, R104 ;  /* 0x0000006833337220 */ /* 0x000fe20000400000 */
[----:B------:R-:W-:Y:S01]  /*6dc0*/  F2FP.BF16.F32.PACK_AB R62, RZ, R62 ;  /* 0x0000003eff3e723e */ /* 0x000fe200000010ff */
[----:B------:R-:W-:Y:S01]  /*6dd0*/  FMUL R50, R50, R104 ;  /* 0x0000006832327220 */ /* 0x000fe20000400000 */
[----:B------:R-:W-:Y:S01]  /*6de0*/  F2FP.BF16.F32.PACK_AB R63, RZ, R63 ;  /* 0x0000003fff3f723e */ /* 0x000fe200000010ff */
[----:B------:R1:W-:Y:S01]  /*6df0*/  @P5 STG.E.U16 desc[UR36][R10.64+0x32], R87 ;  /* 0x000032570a005986 */ /* 0x0003e2000c101524 */
[----:B0-----:R-:W-:Y:S01]  /*6e00*/  IADD3 R12, P5, R23, R6, RZ ;  /* 0x00000006170c7210 */ /* 0x001fe20007fbe0ff */
[----:B------:R-:W-:Y:S01]  /*6e10*/  FMUL R52, R52, R104 ;  /* 0x0000006834347220 */ /* 0x000fe20000400000 */
[----:B------:R-:W-:Y:S01]  /*6e20*/  F2FP.BF16.F32.PACK_AB R48, RZ, R48 ;  /* 0x00000030ff30723e */ /* 0x000fe200000010ff */
[----:B------:R1:W-:Y:S01]  /*6e30*/  @P4 STG.E.U16 desc[UR36][R6.64+0x20], R72 ;  /* 0x0000204806004986 */ /* 0x0003e2000c101524 */
[----:B------:R-:W-:Y:S01]  /*6e40*/  ISETP.GT.AND P4, PT, R3, 0x80, P0 ;  /* 0x000000800300780c */ /* 0x000fe20000784270 */
[----:B------:R-:W-:Y:S01]  /*6e50*/  IMAD.X R13, R5, 0x1, R7, P5 ;  /* 0x00000001050d7824 */ /* 0x000fe200028e0607 */
[----:B------:R-:W-:Y:S01]  /*6e60*/  ISETP.GT.AND P0, PT, R3, 0x88, P0 ;  /* 0x000000880300780c */ /* 0x000fe20000704270 */
[-C--:B------:R-:W-:Y:S01]  /*6e70*/  FMUL R53, R53, R104.reuse ;  /* 0x0000006835357220 */ /* 0x080fe20000400000 */
[----:B------:R-:W-:Y:S01]  /*6e80*/  F2FP.BF16.F32.PACK_AB R49, RZ, R49 ;  /* 0x00000031ff31723e */ /* 0x000fe200000010ff */
[-C--:B------:R-:W-:Y:S01]  /*6e90*/  FMUL R54, R54, R104.reuse ;  /* 0x0000006836367220 */ /* 0x080fe20000400000 */
[----:B------:R-:W-:Y:S01]  /*6ea0*/  F2FP.BF16.F32.PACK_AB R51, RZ, R51 ;  /* 0x00000033ff33723e */ /* 0x000fe200000010ff */
[----:B------:R-:W-:Y:S01]  /*6eb0*/  FMUL R55, R55, R104 ;  /* 0x0000006837377220 */ /* 0x000fe20000400000 */
[----:B------:R-:W-:Y:S01]  /*6ec0*/  F2FP.BF16.F32.PACK_AB R50, RZ, R50 ;  /* 0x00000032ff32723e */ /* 0x000fe200000010ff */
[----:B------:R-:W-:Y:S01]  /*6ed0*/  FMUL R40, R40, R104 ;  /* 0x0000006828287220 */ /* 0x000fe20000400000 */
[----:B------:R-:W-:Y:S01]  /*6ee0*/  F2FP.BF16.F32.PACK_AB R52, RZ, R52 ;  /* 0x00000034ff34723e */ /* 0x000fe200000010ff */
[-C--:B------:R-:W-:Y:S01]  /*6ef0*/  FMUL R41, R41, R104.reuse ;  /* 0x0000006829297220 */ /* 0x080fe20000400000 */
[----:B------:R-:W-:Y:S01]  /*6f00*/  F2FP.BF16.F32.PACK_AB R53, RZ, R53 ;  /* 0x00000035ff35723e */ /* 0x000fe200000010ff */
[----:B------:R1:W-:Y:S01]  /*6f10*/  @P4 STG.E.U16 desc[UR36][R6.64+0x22], R73 ;  /* 0x0000224906004986 */ /* 0x0003e2000c101524 */
[C---:B------:R-:W-:Y:S01]  /*6f20*/  ISETP.GT.AND P4, PT, R3.reuse, 0x80, P1 ;  /* 0x000000800300780c */ /* 0x040fe20000f84270 */
[-C--:B------:R-:W-:Y:S01]  /*6f30*/  FMUL R42, R42, R104.reuse ;  /* 0x000000682a2a7220 */ /* 0x080fe20000400000 */
[C---:B------:R-:W-:Y:S01]  /*6f40*/  ISETP.GT.AND P1, PT, R3.reuse, 0x88, P1 ;  /* 0x000000880300780c */ /* 0x040fe20000f24270 */
[----:B------:R1:W-:Y:S01]  /*6f50*/  @P2 STG.E.U16 desc[UR36][R12.64+0x20], R74 ;  /* 0x0000204a0c002986 */ /* 0x0003e2000c101524 */
[----:B------:R-:W-:Y:S01]  /*6f60*/  ISETP.GT.AND P2, PT, R3, 0x80, P3 ;  /* 0x000000800300780c */ /* 0x000fe20001f44270 */
[----:B------:R-:W-:Y:S01]  /*6f70*/  FMUL R43, R43, R104 ;  /* 0x000000682b2b7220 */ /* 0x000fe20000400000 */
[----:B------:R-:W-:Y:S01]  /*6f80*/  ISETP.GT.AND P3, PT, R3, 0x88, P3 ;  /* 0x000000880300780c */ /* 0x000fe20001f64270 */
[----:B------:R1:W-:Y:S01]  /*6f90*/  @P0 STG.E.U16 desc[UR36][R12.64+0x22], R75 ;  /* 0x0000224b0c000986 */ /* 0x0003e2000c101524 */
[----:B------:R-:W-:Y:S01]  /*6fa0*/  F2FP.BF16.F32.PACK_AB R54, RZ, R54 ;  /* 0x00000036ff36723e */ /* 0x000fe200000010ff */
[-C--:B------:R-:W-:Y:S01]  /*6fb0*/  FMUL R44, R44, R104.reuse ;  /* 0x000000682c2c7220 */ /* 0x080fe20000400000 */
[----:B------:R-:W-:Y:S01]  /*6fc0*/  F2FP.BF16.F32.PACK_AB R55, RZ, R55 ;  /* 0x00000037ff37723e */ /* 0x000fe200000010ff */
[----:B------:R-:W-:Y:S01]  /*6fd0*/  FMUL R45, R45, R104 ;  /* 0x000000682d2d7220 */ /* 0x000fe20000400000 */
[----:B------:R-:W-:Y:S01]  /*6fe0*/  F2FP.BF16.F32.PACK_AB R40, RZ, R40 ;  /* 0x00000028ff28723e */ /* 0x000fe200000010ff */
[----:B------:R1:W-:Y:S01]  /*6ff0*/  @P4 STG.E.U16 desc[UR36][R6.64+0x30], R76 ;  /* 0x0000304c06004986 */ /* 0x0003e2000c101524 */
[----:B------:R-:W-:Y:S01]  /*7000*/  F2FP.BF16.F32.PACK_AB R41, RZ, R41 ;  /* 0x00000029ff29723e */ /* 0x000fe200000010ff */
[----:B------:R-:W-:Y:S01]  /*7010*/  FMUL R46, R46, R104 ;  /* 0x000000682e2e7220 */ /* 0x000fe20000400000 */
[----:B------:R-:W-:Y:S01]  /*7020*/  F2FP.BF16.F32.PACK_AB R42, RZ, R42 ;  /* 0x0000002aff2a723e */ /* 0x000fe200000010ff */
[----:B------:R1:W-:Y:S01]  /*7030*/  @P2 STG.E.U16 desc[UR36][R6.64+0x32], R77 ;  /* 0x0000324d06002986 */ /* 0x0003e2000c101524 */
[C---:B------:R-:W-:Y:S01]  /*7040*/  ISETP.GT.AND P2, PT, R4.reuse, 0x21, PT ;  /* 0x000000210400780c */ /* 0x040fe20003f44270 */
[-C--:B------:R-:W-:Y:S01]  /*7050*/  FMUL R47, R47, R104.reuse ;  /* 0x000000682f2f7220 */ /* 0x080fe20000400000 */
[----:B------:R-:W-:Y:S01]  /*7060*/  F2FP.BF16.F32.PACK_AB R43, RZ, R43 ;  /* 0x0000002bff2b723e */ /* 0x000fe200000010ff */
[----:B------:R1:W-:Y:S01]  /*7070*/  @P3 STG.E.U16 desc[UR36][R12.64+0x32], R79 ;  /* 0x0000324f0c003986 */ /* 0x0003e2000c101524 */
[----:B------:R-:W-:Y:S01]  /*7080*/  ISETP.GT.AND P3, PT, R4, 0x20, PT ;  /* 0x000000200400780c */ /* 0x000fe20003f64270 */
[-C--:B------:R-:W-:Y:S01]  /*7090*/  FMUL R32, R32, R104.reuse ;  /* 0x0000006820207220 */ /* 0x080fe20000400000 */
[C---:B------:R-:W-:Y:S01]  /*70a0*/  ISETP.GT.AND P4, PT, R3.reuse, RZ, P2 ;  /* 0x000000ff0300720c */ /* 0x040fe20001784270 */
[----:B------:R1:W-:Y:S01]  /*70b0*/  @P1 STG.E.U16 desc[UR36][R12.64+0x30], R78 ;  /* 0x0000304e0c001986 */ /* 0x0003e2000c101524 */
[----:B------:R-:W-:Y:S01]  /*70c0*/  ISETP.GT.AND P0, PT, R3, RZ, P3 ;  /* 0x000000ff0300720c */ /* 0x000fe20001f04270 */
[-C--:B------:R-:W-:Y:S01]  /*70d0*/  FMUL R33, R33, R104.reuse ;  /* 0x0000006821217220 */ /* 0x080fe20000400000 */
[C---:B------:R-:W-:Y:S01]  /*70e0*/  ISETP.GT.AND P1, PT, R3.reuse, 0x8, P2 ;  /* 0x000000080300780c */ /* 0x040fe20001724270 */
[-C--:B------:R-:W-:Y:S01]  /*70f0*/  FMUL R34, R34, R104.reuse ;  /* 0x0000006822227220 */ /* 0x080fe20000400000 */
[----:B------:R-:W-:Y:S01]  /*7100*/  ISETP.GT.AND P5, PT, R3, 0x8, P3 ;  /* 0x000000080300780c */ /* 0x000fe20001fa4270 */
[----:B------:R-:W-:Y:S01]  /*7110*/  FMUL R35, R35, R104 ;  /* 0x0000006823237220 */ /* 0x000fe20000400000 */
        /* <DEDUP_REMOVED lines=15> */
[----:B------:R-:W-:Y:S01]  /*7210*/  FMUL R24, R24, R104 ;  /* 0x0000006818187220 */ /* 0x000fe20000400000 */
[----:B------:R-:W-:Y:S01]  /*7220*/  F2FP.BF16.F32.PACK_AB R34, RZ, R34 ;  /* 0x00000022ff22723e */ /* 0x000fe200000010ff */
[----:B------:R1:W-:Y:S01]  /*7230*/  @P5 STG.E.U16 desc[UR36][R10.64+0x40], R66 ;  /* 0x000040420a005986 */ /* 0x0003e2000c101524 */
[----:B------:R-:W-:Y:S01]  /*7240*/  ISETP.GT.AND P5, PT, R3, RZ, P0 ;  /* 0x000000ff0300720c */ /* 0x000fe200007a4270 */
[-C--:B------:R-:W-:Y:S01]  /*7250*/  FMUL R25, R25, R104.reuse ;  /* 0x0000006819197220 */ /* 0x080fe20000400000 */
[----:B------:R-:W-:Y:S01]  /*7260*/  ISETP.GT.AND P4, PT, R3, RZ, P1 ;  /* 0x000000ff0300720c */ /* 0x000fe20000f84270 */
        /* <DEDUP_REMOVED lines=12> */
[----:B------:R-:W-:Y:S01]  /*7330*/  FMUL R31, R31, R104 ;  /* 0x000000681f1f7220 */ /* 0x000fe20000400000 */
[----:B------:R-:W-:Y:S01]  /*7340*/  F2FP.BF16.F32.PACK_AB R24, RZ, R24 ;  /* 0x00000018ff18723e */ /* 0x000fe200000010ff */
[----:B------:R1:W-:Y:S01]  /*7350*/  @P4 STG.E.U16 desc[UR36][R8.64+0x52], R69 ;  /* 0x0000524508004986 */ /* 0x0003e2000c101524 */
[----:B------:R-:W-:-:S02]  /*7360*/  ISETP.GT.AND P4, PT, R3, 0x8, P1 ;  /* 0x000000080300780c */ /* 0x000fc40000f84270 */
[----:B------:R-:W-:Y:S02]  /*7370*/  F2FP.BF16.F32.PACK_AB R25, RZ, R25 ;  /* 0x00000019ff19723e */ /* 0x000fe400000010ff */
[----:B------:R-:W-:Y:S02]  /*7380*/  F2FP.BF16.F32.PACK_AB R26, RZ, R26 ;  /* 0x0000001aff1a723e */ /* 0x000fe400000010ff */
[----:B------:R-:W-:Y:S02]  /*7390*/  F2FP.BF16.F32.PACK_AB R27, RZ, R27 ;  /* 0x0000001bff1b723e */ /* 0x000fe400000010ff */
[----:B------:R-:W-:Y:S01]  /*73a0*/  F2FP.BF16.F32.PACK_AB R28, RZ, R28 ;  /* 0x0000001cff1c723e */ /* 0x000fe200000010ff */
[----:B------:R1:W-:Y:S01]  /*73b0*/  @P5 STG.E.U16 desc[UR36][R10.64+0x50], R70 ;  /* 0x000050460a005986 */ /* 0x0003e2000c101524 */
[C---:B------:R-:W-:Y:S02]  /*73c0*/  ISETP.GT.AND P5, PT, R3.reuse, 0x80, P3 ;  /* 0x000000800300780c */ /* 0x040fe40001fa4270 */
[C---:B------:R-:W-:Y:S01]  /*73d0*/  ISETP.GT.AND P3, PT, R3.reuse, 0x88, P3 ;  /* 0x000000880300780c */ /* 0x040fe20001f64270 */
[----:B------:R1:W-:Y:S01]  /*73e0*/  @P4 STG.E.U16 desc[UR36][R10.64+0x52], R71 ;  /* 0x000052470a004986 */ /* 0x0003e2000c101524 */
[----:B------:R-:W-:-:S02]  /*73f0*/  ISETP.GT.AND P4, PT, R3, 0x80, P2 ;  /* 0x000000800300780c */ /* 0x000fc40001784270 */
[C---:B------:R-:W-:Y:S02]  /*7400*/  ISETP.GT.AND P2, PT, R3.reuse, 0x88, P2 ;  /* 0x000000880300780c */ /* 0x040fe40001744270 */
[----:B------:R-:W-:Y:S02]  /*7410*/  F2FP.BF16.F32.PACK_AB R29, RZ, R29 ;  /* 0x0000001dff1d723e */ /* 0x000fe400000010ff */
[----:B------:R-:W-:Y:S02]  /*7420*/  F2FP.BF16.F32.PACK_AB R30, RZ, R30 ;  /* 0x0000001eff1e723e */ /* 0x000fe400000010ff */
[----:B------:R-:W-:Y:S01]  /*7430*/  F2FP.BF16.F32.PACK_AB R31, RZ, R31 ;  /* 0x0000001fff1f723e */ /* 0x000fe200000010ff */
[----:B------:R1:W-:Y:S04]  /*7440*/  @P5 STG.E.U16 desc[UR36][R6.64+0x40], R56 ;  /* 0x0000403806005986 */ /* 0x0003e8000c101524 */
[----:B------:R1:W-:Y:S01]  /*7450*/  @P4 STG.E.U16 desc[UR36][R6.64+0x42], R57 ;  /* 0x0000423906004986 */ /* 0x0003e2000c101524 */
[----:B------:R-:W-:-:S02]  /*7460*/  ISETP.GT.AND P4, PT, R3, 0x80, P0 ;  /* 0x000000800300780c */ /* 0x000fc40000784270 */
[C---:B------:R-:W-:Y:S01]  /*7470*/  ISETP.GT.AND P0, PT, R3.reuse, 0x88, P0 ;  /* 0x000000880300780c */ /* 0x040fe20000704270 */
[----:B------:R1:W-:Y:S01]  /*7480*/  @P3 STG.E.U16 desc[UR36][R12.64+0x40], R58 ;  /* 0x0000403a0c003986 */ /* 0x0003e2000c101524 */
[C---:B------:R-:W-:Y:S02]  /*7490*/  ISETP.GT.AND P3, PT, R3.reuse, 0x80, P1 ;  /* 0x000000800300780c */ /* 0x040fe40000f64270 */
[----:B------:R-:W-:Y:S01]  /*74a0*/  ISETP.GT.AND P1, PT, R3, 0x88, P1 ;  /* 0x000000880300780c */ /* 0x000fe20000f24270 */
[----:B------:R1:W-:Y:S01]  /*74b0*/  @P2 STG.E.U16 desc[UR36][R12.64+0x42], R59 ;  /* 0x0000423b0c002986 */ /* 0x0003e2000c101524 */
[----:B------:R-:W-:-:S05]  /*74c0*/  ISETP.GT.AND P2, PT, R4, 0x31, PT ;  /* 0x000000310400780c */ /* 0x000fca0003f44270 */
[----:B------:R1:W-:Y:S01]  /*74d0*/  @P4 STG.E.U16 desc[UR36][R6.64+0x50], R60 ;  /* 0x0000503c06004986 */ /* 0x0003e2000c101524 */
[----:B------:R-:W-:-:S03]  /*74e0*/  ISETP.GT.AND P4, PT, R3, RZ, P2 ;  /* 0x000000ff0300720c */ /* 0x000fc60001784270 */
[----:B------:R1:W-:Y:S01]  /*74f0*/  @P3 STG.E.U16 desc[UR36][R6.64+0x52], R61 ;  /* 0x0000523d06003986 */ /* 0x0003e2000c101524 */
[----:B------:R-:W-:-:S03]  /*7500*/  ISETP.GT.AND P3, PT, R4, 0x30, PT ;  /* 0x000000300400780c */ /* 0x000fc60003f64270 */
[----:B------:R1:W-:Y:S01]  /*7510*/  @P0 STG.E.U16 desc[UR36][R12.64+0x50], R62 ;  /* 0x0000503e0c000986 */ /* 0x0003e2000c101524 */
[C---:B------:R-:W-:Y:S02]  /*7520*/  ISETP.GT.AND P0, PT, R3.reuse, RZ, P3 ;  /* 0x000000ff0300720c */ /* 0x040fe40001f04270 */
[C---:B------:R-:W-:Y:S01]  /*7530*/  ISETP.GT.AND P5, PT, R3.reuse, 0x8, P3 ;  /* 0x000000080300780c */ /* 0x040fe20001fa4270 */
[----:B------:R1:W-:Y:S01]  /*7540*/  @P1 STG.E.U16 desc[UR36][R12.64+0x52], R63 ;  /* 0x0000523f0c001986 */ /* 0x0003e2000c101524 */
[----:B------:R-:W-:-:S03]  /*7550*/  ISETP.GT.AND P1, PT, R3, 0x8, P2 ;  /* 0x000000080300780c */ /* 0x000fc60001724270 */
[----:B------:R1:W-:Y:S06]  /*7560*/  @P4 STG.E.U16 desc[UR36][R8.64+0x62], R49 ;  /* 0x0000623108004986 */ /* 0x0003ec000c101524 */
[----:B------:R1:W-:Y:S01]  /*7570*/  @P0 STG.E.U16 desc[UR36][R8.64+0x60], R48 ;  /* 0x0000603008000986 */ /* 0x0003e2000c101524 */
[----:B------:R-:W-:-:S03]  /*7580*/  ISETP.GT.AND P0, PT, R4, 0x38, PT ;  /* 0x000000380400780c */ /* 0x000fc60003f04270 */
[----:B------:R1:W-:Y:S01]  /*7590*/  @P1 STG.E.U16 desc[UR36][R10.64+0x62], R51 ;  /* 0x000062330a001986 */ /* 0x0003e2000c101524 */
[----:B------:R-:W-:-:S03]  /*75a0*/  ISETP.GT.AND P1, PT, R4, 0x39, PT ;  /* 0x000000390400780c */ /* 0x000fc60003f24270 */
[----:B------:R1:W-:Y:S01]  /*75b0*/  @P5 STG.E.U16 desc[UR36][R10.64+0x60], R50 ;  /* 0x000060320a005986 */ /* 0x0003e2000c101524 */
[C---:B------:R-:W-:Y:S02]  /*75c0*/  ISETP.GT.AND P5, PT, R3.reuse, RZ, P0 ;  /* 0x000000ff0300720c */ /* 0x040fe400007a4270 */
[----:B------:R-:W-:-:S11]  /*75d0*/  ISETP.GT.AND P4, PT, R3, RZ, P1 ;  /* 0x000000ff0300720c */ /* 0x000fd60000f84270 */
[----:B------:R1:W-:Y:S01]  /*75e0*/  @P5 STG.E.U16 desc[UR36][R8.64+0x70], R52 ;  /* 0x0000703408005986 */ /* 0x0003e2000c101524 */
[----:B------:R-:W-:-:S03]  /*75f0*/  ISETP.GT.AND P5, PT, R3, 0x8, P0 ;  /* 0x000000080300780c */ /* 0x000fc600007a4270 */
[----:B------:R1:W-:Y:S01]  /*7600*/  @P4 STG.E.U16 desc[UR36][R8.64+0x72], R53 ;  /* 0x0000723508004986 */ /* 0x0003e2000c101524 */
[----:B------:R-:W-:-:S09]  /*7610*/  ISETP.GT.AND P4, PT, R3, 0x8, P1 ;  /* 0x000000080300780c */ /* 0x000fd20000f84270 */
[----:B------:R1:W-:Y:S01]  /*7620*/  @P5 STG.E.U16 desc[UR36][R10.64+0x70], R54 ;  /* 0x000070360a005986 */ /* 0x0003e2000c101524 */
[C---:B------:R-:W-:Y:S02]  /*7630*/  ISETP.GT.AND P5, PT, R3.reuse, 0x80, P3 ;  /* 0x000000800300780c */ /* 0x040fe40001fa4270 */
[C---:B------:R-:W-:Y:S01]  /*7640*/  ISETP.GT.AND P3, PT, R3.reuse, 0x88, P3 ;  /* 0x000000880300780c */ /* 0x040fe20001f64270 */
[----:B------:R1:W-:Y:S01]  /*7650*/  @P4 STG.E.U16 desc[UR36][R10.64+0x72], R55 ;  /* 0x000072370a004986 */ /* 0x0003e2000c101524 */
[C---:B------:R-:W-:Y:S02]  /*7660*/  ISETP.GT.AND P4, PT, R3.reuse, 0x80, P2 ;  /* 0x000000800300780c */ /* 0x040fe40001784270 */
[----:B------:R-:W-:-:S07]  /*7670*/  ISETP.GT.AND P2, PT, R3, 0x88, P2 ;  /* 0x000000880300780c */ /* 0x000fce0001744270 */
[----:B------:R1:W-:Y:S04]  /*7680*/  @P5 STG.E.U16 desc[UR36][R6.64+0x60], R40 ;  /* 0x0000602806005986 */ /* 0x0003e8000c101524 */
[----:B------:R1:W-:Y:S01]  /*7690*/  @P4 STG.E.U16 desc[UR36][R6.64+0x62], R41 ;  /* 0x0000622906004986 */ /* 0x0003e2000c101524 */
[C---:B------:R-:W-:Y:S02]  /*76a0*/  ISETP.GT.AND P4, PT, R3.reuse, 0x80, P0 ;  /* 0x000000800300780c */ /* 0x040fe40000784270 */
[C---:B------:R-:W-:Y:S01]  /*76b0*/  ISETP.GT.AND P0, PT, R3.reuse, 0x88, P0 ;  /* 0x000000880300780c */ /* 0x040fe20000704270 */
[----:B------:R1:W-:Y:S01]  /*76c0*/  @P3 STG.E.U16 desc[UR36][R12.64+0x60], R42 ;  /* 0x0000602a0c003986 */ /* 0x0003e2000c101524 */
[C---:B------:R-:W-:Y:S02]  /*76d0*/  ISETP.GT.AND P3, PT, R3.reuse, 0x80, P1 ;  /* 0x000000800300780c */ /* 0x040fe40000f64270 */
[----:B------:R-:W-:Y:S01]  /*76e0*/  ISETP.GT.AND P1, PT, R3, 0x88, P1 ;  /* 0x000000880300780c */ /* 0x000fe20000f24270 */
[----:B------:R1:W-:Y:S06]  /*76f0*/  @P2 STG.E.U16 desc[UR36][R12.64+0x62], R43 ;  /* 0x0000622b0c002986 */ /* 0x0003ec000c101524 */
[----:B------:R1:W-:Y:S04]  /*7700*/  @P4 STG.E.U16 desc[UR36][R6.64+0x70], R44 ;  /* 0x0000702c06004986 */ /* 0x0003e8000c101524 */
[----:B------:R1:W-:Y:S01]  /*7710*/  @P3 STG.E.U16 desc[UR36][R6.64+0x72], R45 ;  /* 0x0000722d06003986 */ /* 0x0003e2000c101524 */
[----:B------:R-:W-:-:S03]  /*7720*/  ISETP.GT.AND P3, PT, R4, 0x40, PT ;  /* 0x000000400400780c */ /* 0x000fc60003f64270 */
[----:B------:R1:W-:Y:S01]  /*7730*/  @P0 STG.E.U16 desc[UR36][R12.64+0x70], R46 ;  /* 0x0000702e0c000986 */ /* 0x0003e2000c101524 */
[----:B------:R-:W-:Y:S02]  /*7740*/  ISETP.GT.AND P0, PT, R4, 0x41, PT ;  /* 0x000000410400780c */ /* 0x000fe40003f04270 */
[C---:B------:R-:W-:Y:S01]  /*7750*/  ISETP.GT.AND P4, PT, R3.reuse, 0x8, P3 ;  /* 0x000000080300780c */ /* 0x040fe20001f84270 */
[----:B------:R1:W-:Y:S01]  /*7760*/  @P1 STG.E.U16 desc[UR36][R12.64+0x72], R47 ;  /* 0x0000722f0c001986 */ /* 0x0003e2000c101524 */
[C---:B------:R-:W-:Y:S02]  /*7770*/  ISETP.GT.AND P1, PT, R3.reuse, RZ, P3 ;  /* 0x000000ff0300720c */ /* 0x040fe40001f24270 */
[C---:B------:R-:W-:Y:S02]  /*7780*/  ISETP.GT.AND P2, PT, R3.reuse, RZ, P0 ;  /* 0x000000ff0300720c */ /* 0x040fe40000744270 */
[----:B------:R-:W-:-:S09]  /*7790*/  ISETP.GT.AND P5, PT, R3, 0x8, P0 ;  /* 0x000000080300780c */ /* 0x000fd200007a4270 */
[----:B------:R1:W-:Y:S01]  /*77a0*/  @P1 STG.E.U16 desc[UR36][R8.64+0x80], R32 ;  /* 0x0000802008001986 */ /* 0x0003e2000c101524 */
[----:B------:R-:W-:-:S03]  /*77b0*/  ISETP.GT.AND P1, PT, R4, 0x48, PT ;  /* 0x000000480400780c */ /* 0x000fc60003f24270 */
[----:B------:R1:W-:Y:S01]  /*77c0*/  @P2 STG.E.U16 desc[UR36][R8.64+0x82], R33 ;  /* 0x0000822108002986 */ /* 0x0003e2000c101524 */
[----:B------:R-:W-:-:S03]  /*77d0*/  ISETP.GT.AND P2, PT, R4, 0x49, PT ;  /* 0x000000490400780c */ /* 0x000fc60003f44270 */
[----:B------:R1:W-:Y:S01]  /*77e0*/  @P4 STG.E.U16 desc[UR36][R10.64+0x80], R34 ;  /* 0x000080220a004986 */ /* 0x0003e2000c101524 */
[----:B------:R-:W-:-:S03]  /*77f0*/  ISETP.GT.AND P4, PT, R3, RZ, P2 ;  /* 0x000000ff0300720c */ /* 0x000fc60001784270 */
[----:B------:R1:W-:Y:S01]  /*7800*/  @P5 STG.E.U16 desc[UR36][R10.64+0x82], R35 ;  /* 0x000082230a005986 */ /* 0x0003e2000c101524 */
[----:B------:R-:W-:-:S09]  /*7810*/  ISETP.GT.AND P5, PT, R3, RZ, P1 ;  /* 0x000000ff0300720c */ /* 0x000fd20000fa4270 */
        /* <DEDUP_REMOVED lines=10> */
[----:B------:R1:W-:Y:S01]  /*78c0*/  @P4 STG.E.U16 desc[UR36][R6.64+0x80], R24 ;  /* 0x0000801806004986 */ /* 0x0003e2000c101524 */
[C---:B------:R-:W-:Y:S02]  /*78d0*/  ISETP.GT.AND P4, PT, R3.reuse, 0x80, P1 ;  /* 0x000000800300780c */ /* 0x040fe40000f84270 */
[C---:B------:R-:W-:Y:S01]  /*78e0*/  ISETP.GT.AND P1, PT, R3.reuse, 0x88, P1 ;  /* 0x000000880300780c */ /* 0x040fe20000f24270 */
[----:B------:R1:W-:Y:S01]  /*78f0*/  @P5 STG.E.U16 desc[UR36][R6.64+0x82], R25 ;  /* 0x0000821906005986 */ /* 0x0003e2000c101524 */
[C---:B------:R-:W-:Y:S02]  /*7900*/  ISETP.GT.AND P5, PT, R3.reuse, 0x80, P2 ;  /* 0x000000800300780c */ /* 0x040fe400017a4270 */
[----:B------:R-:W-:Y:S01]  /*7910*/  ISETP.GT.AND P2, PT, R3, 0x88, P2 ;  /* 0x000000880300780c */ /* 0x000fe20001744270 */
[----:B------:R1:W-:Y:S04]  /*7920*/  @P3 STG.E.U16 desc[UR36][R12.64+0x80], R26 ;  /* 0x0000801a0c003986 */ /* 0x0003e8000c101524 */
[----:B------:R1:W-:Y:S04]  /*7930*/  @P0 STG.E.U16 desc[UR36][R12.64+0x82], R27 ;  /* 0x0000821b0c000986 */ /* 0x0003e8000c101524 */
[----:B------:R1:W-:Y:S04]  /*7940*/  @P4 STG.E.U16 desc[UR36][R6.64+0x90], R28 ;  /* 0x0000901c06004986 */ /* 0x0003e8000c101524 */
[----:B------:R1:W-:Y:S04]  /*7950*/  @P5 STG.E.U16 desc[UR36][R6.64+0x92], R29 ;  /* 0x0000921d06005986 */ /* 0x0003e8000c101524 */
[----:B------:R1:W-:Y:S04]  /*7960*/  @P1 STG.E.U16 desc[UR36][R12.64+0x90], R30 ;  /* 0x0000901e0c001986 */ /* 0x0003e8000c101524 */
[----:B------:R1:W-:Y:S02]  /*7970*/  @P2 STG.E.U16 desc[UR36][R12.64+0x92], R31 ;  /* 0x0000921f0c002986 */ /* 0x0003e4000c101524 */
.L_x_185:
[----:B------:R-:W-:Y:S05]  /*7980*/  BSYNC B0 ;  /* 0x0000000000007941 */ /* 0x000fea0003800000 */
.L_x_29:
[----:B------:R-:W-:Y:S01]  /*7990*/  ULDC UR4, c[0x0][0xc] ;  /* 0x0000030000047ab9 */ /* 0x000fe20000000800 */
[----:B------:R-:W-:Y:S01]  /*79a0*/  ULDC UR5, c[0x0][0x10] ;  /* 0x0000040000057ab9 */ /* 0x000fe20000000800 */
[----:B------:R-:W2:Y:S01]  /*79b0*/  LDC R3, c[0x0][0x14] ;  /* 0x00000500ff037b82 */ /* 0x000ea20000000800 */
[----:B------:R-:W-:Y:S01]  /*79c0*/  UIMAD.WIDE.U32 UR4, UR4, UR5, URZ ;  /* 0x00000005040472a5 */ /* 0x000fe2000f8e003f */
[----:B------:R-:W-:Y:S02]  /*79d0*/  IMAD.MOV.U32 R107, RZ, RZ, -0x1 ;  /* 0xffffffffff6b7424 */ /* 0x000fe400078e00ff */
[----:B------:R-:W-:-:S03]  /*79e0*/  IMAD.MOV.U32 R23, RZ, RZ, -0x1 ;  /* 0xffffffffff177424 */ /* 0x000fc600078e00ff */
[----:B--2---:R-:W-:-:S04]  /*79f0*/  IMAD.WIDE.U32 R16, R3, UR4, R16 ;  /* 0x0000000403107c25 */ /* 0x004fc8000f8e0010 */
[----:B------:R-:W-:Y:S01]  /*7a00*/  IMAD R3, R3, UR5, RZ ;  /* 0x0000000503037c24 */ /* 0x000fe2000f8e02ff */
[----:B------:R-:W-:Y:S02]  /*7a10*/  ULDC.64 UR4, c[0x0][0x650] ;  /* 0x0001940000047ab9 */ /* 0x000fe40000000a00 */
[----:B------:R-:W-:Y:S01]  /*7a20*/  ISETP.GE.U32.AND P0, PT, R16, UR4, PT ;  /* 0x0000000410007c0c */ /* 0x000fe2000bf06070 */
[--C-:B------:R-:W-:Y:S01]  /*7a30*/  IMAD.IADD R17, R17, 0x1, R3.reuse ;  /* 0x0000000111117824 */ /* 0x100fe200078e0203 */
[----:B------:R-:W-:-:S04]  /*7a40*/  PRMT R3, RZ, 0x7610, R3 ;  /* 0x00007610ff037816 */ /* 0x000fc80000000003 */
[----:B------:R-:W-:-:S13]  /*7a50*/  ISETP.GE.U32.AND.EX P0, PT, R17, UR5, PT, P0 ;  /* 0x0000000511007c0c */ /* 0x000fda000bf06100 */
[----:B------:R-:W-:Y:S05]  /*7a60*/  @P0 BRA `(.L_x_186) ;  /* 0x0000000400640947 */ /* 0x000fea0003800000 */
[----:B-1-3--:R-:W1:Y:S01]  /*7a70*/  S2R R12, SR_CTAID.X ;  /* 0x00000000000c7919 */ /* 0x00ae620000002500 */
[----:B0-----:R-:W0:Y:S01]  /*7a80*/  LDC.64 R10, c[0x0][0x628] ;  /* 0x00018a00ff0a7b82 */ /* 0x001e220000000a00 */
[----:B------:R-:W-:Y:S01]  /*7a90*/  ULDC UR4, c[0x0][0x150] ;  /* 0x0000540000047ab9 */ /* 0x000fe20000000800 */
[----:B------:R-:W-:Y:S01]  /*7aa0*/  IMAD.MOV.U32 R8, RZ, RZ, R16 ;  /* 0x000000ffff087224 */ /* 0x000fe200078e0010 */
[----:B------:R-:W2:Y:S01]  /*7ab0*/  S2R R24, SR_CTAID.Y ;  /* 0x0000000000187919 */ /* 0x000ea20000002600 */
[----:B------:R-:W-:-:S04]  /*7ac0*/  IMAD.MOV.U32 R9, RZ, RZ, R17 ;  /* 0x000000ffff097224 */ /* 0x000fc800078e0011 */
[----:B------:R-:W3:Y:S08]  /*7ad0*/  LDC R21, c[0x0][0x144] ;  /* 0x00005100ff157b82 */ /* 0x000ef00000000800 */
[----:B------:R-:W2:Y:S08]  /*7ae0*/  LDC R0, c[0x0][0x630] ;  /* 0x00018c00ff007b82 */ /* 0x000eb00000000800 */
[----:B----4-:R-:W4:Y:S01]  /*7af0*/  LDC.64 R14, c[0x0][0x620] ;  /* 0x00018800ff0e7b82 */ /* 0x010f220000000a00 */
[----:B0-----:R-:W-:-:S04]  /*7b00*/  ISETP.NE.U32.AND P0, PT, R10, RZ, PT ;  /* 0x000000ff0a00720c */ /* 0x001fc80003f05070 */
[----:B------:R-:W-:Y:S02]  /*7b10*/  ISETP.NE.AND.EX P0, PT, R11, RZ, PT, P0 ;  /* 0x000000ff0b00720c */ /* 0x000fe40003f05300 */
[----:B-1----:R-:W-:-:S05]  /*7b20*/  I2FP.F32.U32 R3, R12 ;  /* 0x0000000c00037245 */ /* 0x002fca0000201000 */
[----:B------:R-:W-:-:S04]  /*7b30*/  FMUL R3, R3, UR4 ;  /* 0x0000000403037c20 */ /* 0x000fc80008400000 */
[----:B------:R0:W1:Y:S02]  /*7b40*/  F2I.U32.TRUNC.NTZ R20, R3 ;  /* 0x0000000300147305 */ /* 0x000064000020f000 */
[----:B--23--:R-:W-:Y:S05]  /*7b50*/  @!P0 BRA `(.L_x_187) ;  /* 0x0000000000288947 */ /* 0x00cfea0003800000 */
[----:B0-----:R-:W0:Y:S02]  /*7b60*/  LDC R3, c[0x0][0x634] ;  /* 0x00018d00ff037b82 */ /* 0x001e240000000800 */
        /* <DEDUP_REMOVED lines=9> */
.L_x_187:
[----:B------:R-:W2:Y:S01]  /*7c00*/  LDC.64 R28, c[0x0][0x640] ;  /* 0x00019000ff1c7b82 */ /* 0x000ea20000000a00 */
[-CC-:B------:R-:W-:Y:S01]  /*7c10*/  SHF.R.U64 R23, R8, R0.reuse, R9.reuse ;  /* 0x0000000008177219 */ /* 0x180fe20000001209 */
[----:B-1----:R-:W-:Y:S01]  /*7c20*/  IMAD.MOV R20, RZ, RZ, -R20 ;  /* 0x000000ffff147224 */ /* 0x002fe200078e0a14 */
[----:B------:R-:W-:Y:S01]  /*7c30*/  SHF.R.U32.HI R0, RZ, R0, R9 ;  /* 0x00000000ff007219 */ /* 0x000fe20000011609 */
[----:B------:R-:W-:Y:S01]  /*7c40*/  ULDC UR4, c[0x0][0x154] ;  /* 0x0000550000047ab9 */ /* 0x000fe20000000800 */
[----:B0-----:R-:W-:Y:S01]  /*7c50*/  IADD3 R3, P0, RZ, -R23, RZ ;  /* 0x80000017ff037210 */ /* 0x001fe20007f1e0ff */
[----:B------:R-:W-:Y:S02]  /*7c60*/  IMAD R21, R21, R20, R12 ;  /* 0x0000001415157224 */ /* 0x000fe400078e020c */
[----:B------:R-:W0:Y:S01]  /*7c70*/  LDC R6, c[0x0][0x618] ;  /* 0x00018600ff067b82 */ /* 0x000e220000000800 */
[----:B------:R-:W-:Y:S02]  /*7c80*/  IMAD.MOV.U32 R7, RZ, RZ, 0x1 ;  /* 0x00000001ff077424 */ /* 0x000fe400078e00ff */
[----:B------:R-:W-:-:S04]  /*7c90*/  IMAD.X R5, RZ, RZ, ~R0, P0 ;  /* 0x000000ffff057224 */ /* 0x000fc800000e0e00 */
[-C--:B----4-:R-:W-:Y:S01]  /*7ca0*/  IMAD R0, R5, R14.reuse, RZ ;  /* 0x0000000e05007224 */ /* 0x090fe200078e02ff */
[----:B------:R-:W1:Y:S01]  /*7cb0*/  LDC R8, c[0x0][0x608] ;  /* 0x00018200ff087b82 */ /* 0x000e620000000800 */
[----:B------:R-:W-:-:S04]  /*7cc0*/  IMAD.WIDE.U32 R4, R3, R14, R16 ;  /* 0x0000000e03047225 */ /* 0x000fc800078e0010 */
[----:B------:R-:W-:Y:S01]  /*7cd0*/  IMAD R3, R3, R15, R0 ;  /* 0x0000000f03037224 */ /* 0x000fe200078e0200 */
[----:B------:R-:W-:Y:S02]  /*7ce0*/  I2FP.F32.U32 R0, R24 ;  /* 0x0000001800007245 */ /* 0x000fe40000201000 */
[----:B------:R-:W3:Y:S01]  /*7cf0*/  LDC R26, c[0x0][0x658] ;  /* 0x00019600ff1a7b82 */ /* 0x000ee20000000800 */
[----:B------:R-:W-:Y:S01]  /*7d00*/  IMAD.IADD R3, R5, 0x1, R3 ;  /* 0x0000000105037824 */ /* 0x000fe200078e0203 */
[----:B--2---:R-:W-:Y:S01]  /*7d10*/  ISETP.NE.U32.AND P0, PT, R28, RZ, PT ;  /* 0x000000ff1c00720c */ /* 0x004fe20003f05070 */
[----:B------:R-:W-:Y:S01]  /*7d20*/  FMUL R0, R0, UR4 ;  /* 0x0000000400007c20 */ /* 0x000fe20008400000 */
[----:B------:R-:W-:Y:S02]  /*7d30*/  IMAD.MOV.U32 R5, RZ, RZ, -0x1 ;  /* 0xffffffffff057424 */ /* 0x000fe400078e00ff */
[----:B------:R-:W-:Y:S01]  /*7d40*/  ISETP.NE.AND.EX P0, PT, R29, RZ, PT, P0 ;  /* 0x000000ff1d00720c */ /* 0x000fe20003f05300 */
[----:B------:R2:W4:Y:S01]  /*7d50*/  F2I.U32.TRUNC.NTZ R13, R0 ;  /* 0x00000000000d7305 */ /* 0x000522000020f000 */
[----:B------:R-:W2:Y:S01]  /*7d60*/  LDC R15, c[0x0][0x148] ;  /* 0x00005200ff0f7b82 */ /* 0x000ea20000000800 */
[----:B0-----:R-:W-:-:S02]  /*7d70*/  SHF.R.U64 R12, R4, R6, R3 ;  /* 0x00000006040c7219 */ /* 0x001fc40000001203 */
[----:B------:R-:W-:-:S05]  /*7d80*/  SHF.R.U32.HI R3, RZ, R6, R3 ;  /* 0x00000006ff037219 */ /* 0x000fca0000011603 */
[----:B------:R-:W0:Y:S01]  /*7d90*/  LDC R20, c[0x0][0x600] ;  /* 0x00018000ff147b82 */ /* 0x000e220000000800 */
[-CC-:B-1----:R-:W-:Y:S02]  /*7da0*/  SHF.R.U64 R10, R12, R8.reuse, R3.reuse ;  /* 0x000000080c0a7219 */ /* 0x182fe40000001203 */
[----:B------:R-:W-:-:S05]  /*7db0*/  SHF.R.U32.HI R3, RZ, R8, R3 ;  /* 0x00000008ff037219 */ /* 0x000fca0000011603 */
[----:B------:R-:W1:Y:S01]  /*7dc0*/  LDC R27, c[0x0][0x648] ;  /* 0x00019200ff1b7b82 */ /* 0x000e620000000800 */
[-C--:B---3--:R-:W-:Y:S02]  /*7dd0*/  SHF.L.U32 R4, R5, R26.reuse, RZ ;  /* 0x0000001a05047219 */ /* 0x088fe400000006ff */
[-CC-:B------:R-:W-:Y:S02]  /*7de0*/  SHF.R.U64 R14, R10, R26.reuse, R3.reuse ;  /* 0x0000001a0a0e7219 */ /* 0x180fe40000001203 */
[----:B------:R-:W-:Y:S02]  /*7df0*/  SHF.R.U32.HI R5, RZ, R26, R3 ;  /* 0x0000001aff057219 */ /* 0x000fe40000011603 */
[----:B------:R-:W-:Y:S01]  /*7e00*/  LOP3.LUT R25, RZ, R4, RZ, 0x33, !PT ;  /* 0x00000004ff197212 */ /* 0x000fe200078e33ff */
[----:B------:R-:W3:Y:S01]  /*7e10*/  LDC R30, c[0x0][0x638] ;  /* 0x00018e00ff1e7b82 */ /* 0x000ee20000000800 */
[----:B------:R-:W-:Y:S01]  /*7e20*/  SHF.L.U32 R26, R7, R26, RZ ;  /* 0x0000001a071a7219 */ /* 0x000fe200000006ff */
[----:B------:R-:W-:-:S06]  /*7e30*/  IMAD.MOV.U32 R4, RZ, RZ, R14 ;  /* 0x000000ffff047224 */ /* 0x000fcc00078e000e */
[----:B------:R-:W0:Y:S01]  /*7e40*/  LDC R31, c[0x0][0x610] ;  /* 0x00018400ff1f7b82 */ /* 0x000e220000000800 */
[----:B----4-:R-:W-:Y:S05]  /*7e50*/  @!P0 BRA `(.L_x_188) ;  /* 0x0000000000288947 */ /* 0x010fea0003800000 */
[----:B------:R-:W4:Y:S02]  /*7e60*/  LDC R3, c[0x0][0x64c] ;  /* 0x00019300ff037b82 */ /* 0x000f240000000800 */
[----:B----4-:R-:W-:-:S05]  /*7e70*/  IADD3 R3, P0, R14, R3, RZ ;  /* 0x000000030e037210 */ /* 0x010fca0007f1e0ff */
        /* <DEDUP_REMOVED lines=8> */
.L_x_188:
[----:B------:R-:W-:Y:S01]  /*7f00*/  ISETP.NE.AND P0, PT, R2, 0x1, PT ;  /* 0x000000010200780c */ /* 0x000fe20003f05270 */
[----:B0-----:R-:W-:Y:S01]  /*7f10*/  VIADD R7, R20, 0xffffffff ;  /* 0xffffffff14077836 */ /* 0x001fe20000000000 */
[----:B-12---:R-:W-:Y:S01]  /*7f20*/  SHF.R.U64 R0, R4, R27, R5 ;  /* 0x0000001b04007219 */ /* 0x006fe20000001205 */
[----:B------:R-:W-:Y:S01]  /*7f30*/  IMAD.MOV R13, RZ, RZ, -R13 ;  /* 0x000000ffff0d7224 */ /* 0x000fe200078e0a0d */
[----:B------:R-:W-:Y:S01]  /*7f40*/  LOP3.LUT R5, R10, R25, RZ, 0xc0, !PT ;  /* 0x000000190a057212 */ /* 0x000fe200078ec0ff */
[----:B------:R-:W-:Y:S01]  /*7f50*/  IMAD.MOV.U32 R4, RZ, RZ, 0x1 ;  /* 0x00000001ff047424 */ /* 0x000fe200078e00ff */
[----:B------:R-:W-:Y:S01]  /*7f60*/  LOP3.LUT R12, R12, R7, RZ, 0xc0, !PT ;  /* 0x000000070c0c7212 */ /* 0x000fe200078ec0ff */
[----:B------:R-:W-:Y:S02]  /*7f70*/  IMAD.MOV R3, RZ, RZ, -R0 ;  /* 0x000000ffff037224 */ /* 0x000fe400078e0a00 */
[----:B------:R-:W-:Y:S02]  /*7f80*/  IMAD R0, R26, R0, R5 ;  /* 0x000000001a007224 */ /* 0x000fe400078e0205 */
[----:B---3--:R-:W-:-:S02]  /*7f90*/  IMAD R3, R3, R30, R14 ;  /* 0x0000001e03037224 */ /* 0x008fc400078e020e */
[----:B------:R-:W-:Y:S02]  /*7fa0*/  @P0 IMAD R21, R15, R13, R24 ;  /* 0x0000000d0f150224 */ /* 0x000fe400078e0218 */
[----:B------:R-:W-:Y:S01]  /*7fb0*/  IMAD R5, R3, R20, R12 ;  /* 0x0000001403057224 */ /* 0x000fe200078e020c */
[----:B------:R-:W-:Y:S01]  /*7fc0*/  PRMT R3, R4, 0x7610, R3 ;  /* 0x0000761004037816 */ /* 0x000fe20000000003 */
[----:B------:R-:W-:-:S05]  /*7fd0*/  IMAD R0, R0, R31, R21 ;  /* 0x0000001f00007224 */ /* 0x000fca00078e0215 */
[----:B------:R-:W-:Y:S02]  /*7fe0*/  SEL R107, R5, R0, !P0 ;  /* 0x00000000056b7207 */ /* 0x000fe40004000000 */
[----:B------:R-:W-:-:S07]  /*7ff0*/  SEL R0, R0, R5, !P0 ;  /* 0x0000000500007207 */ /* 0x000fce0004000000 */
.L_x_186:
[----:B------:R-:W-:Y:S01]  /*8000*/  LOP3.LUT P0, RZ, R3, 0xff, RZ, 0xc0, !PT ;  /* 0x000000ff03ff7812 */ /* 0x000fe2000780c0ff */
[----:B------:R-:W-:-:S12]  /*8010*/  IMAD.MOV.U32 R106, RZ, RZ, R0 ;  /* 0x000000ffff6a7224 */ /* 0x000fd800078e0000 */
[----:B------:R-:W-:Y:S05]  /*8020*/  @P0 BRA `(.L_x_189) ;  /* 0xffffff9000140947 */ /* 0x000fea000383ffff */
[----:B------:R-:W-:Y:S05]  /*8030*/  EXIT ;  /* 0x000000000000794d */ /* 0x000fea0003800000 */
.L_x_4:
[----:B0-----:R-:W-:Y:S01]  /*8040*/  ULDC.64 UR4, c[0x0][0x650] ;  /* 0x0001940000047ab9 */ /* 0x001fe20000000a00 */
        /* <DEDUP_REMOVED lines=25> */
.L_x_191:
[--C-:B------:R-:W-:Y:S01]  /*81e0*/  SHF.R.U64 R12, R10, R14, R11.reuse ;  /* 0x0000000e0a0c7219 */ /* 0x100fe2000000120b */
[----:B------:R-:W0:Y:S01]  /*81f0*/  LDC R22, c[0x0][0x618] ;  /* 0x00018600ff167b82 */ /* 0x000e220000000800 */
[----:B------:R-:W-:Y:S01]  /*8200*/  I2FP.F32.U32 R6, R4 ;  /* 0x0000000400067245 */ /* 0x000fe20000201000 */
[----:B------:R-:W-:Y:S01]  /*8210*/  ULDC UR4, c[0x0][0x150] ;  /* 0x0000540000047ab9 */ /* 0x000fe20000000800 */
[----:B------:R-:W-:Y:S02]  /*8220*/  SHF.R.U32.HI R5, RZ, R14, R11 ;  /* 0x0000000eff057219 */ /* 0x000fe4000001160b */
[----:B------:R-:W-:Y:S01]  /*8230*/  IADD3 R9, P0, RZ, -R12, RZ ;  /* 0x8000000cff097210 */ /* 0x000fe20007f1e0ff */
[----:B------:R-:W-:Y:S01]  /*8240*/  FMUL R11, R6, UR4 ;  /* 0x00000004060b7c20 */ /* 0x000fe20008400000 */
[----:B------:R-:W-:Y:S01]  /*8250*/  ULDC UR4, c[0x0][0x154] ;  /* 0x0000550000047ab9 */ /* 0x000fe20000000800 */
[----:B------:R-:W1:Y:S02]  /*8260*/  LDC.64 R24, c[0x0][0x640] ;  /* 0x00019000ff187b82 */ /* 0x000e640000000a00 */
[----:B------:R-:W-:-:S02]  /*8270*/  IMAD.X R5, RZ, RZ, ~R5, P0 ;  /* 0x000000ffff057224 */ /* 0x000fc400000e0e05 */
[----:B------:R-:W2:Y:S01]  /*8280*/  F2I.U32.TRUNC.NTZ R11, R11 ;  /* 0x0000000b000b7305 */ /* 0x000ea2000020f000 */
[----:B------:R-:W-:-:S03]  /*8290*/  IMAD.WIDE.U32 R6, R9, R20, R16 ;  /* 0x0000001409067225 */ /* 0x000fc600078e0010 */
[----:B------:R-:W3:Y:S01]  /*82a0*/  LDC R13, c[0x0][0x144] ;  /* 0x00005100ff0d7b82 */ /* 0x000ee20000000800 */
[----:B------:R-:W-:-:S04]  /*82b0*/  IMAD R8, R5, R20, RZ ;  /* 0x0000001405087224 */ /* 0x000fc800078e02ff */
[----:B------:R-:W-:Y:S02]  /*82c0*/  IMAD R5, R9, R21, R8 ;  /* 0x0000001509057224 */ /* 0x000fe400078e0208 */
[----:B------:R-:W-:Y:S01]  /*82d0*/  IMAD.MOV.U32 R8, RZ, RZ, -0x1 ;  /* 0xffffffffff087424 */ /* 0x000fe200078e00ff */
[----:B------:R-:W4:Y:S01]  /*82e0*/  LDC R14, c[0x0][0x608] ;  /* 0x00018200ff0e7b82 */ /* 0x000f220000000800 */
[----:B------:R-:W-:Y:S01]  /*82f0*/  IMAD.IADD R5, R7, 0x1, R5 ;  /* 0x0000000107057824 */ /* 0x000fe200078e0205 */
[----:B------:R-:W-:-:S04]  /*8300*/  I2FP.F32.U32 R7, R3 ;  /* 0x0000000300077245 */ /* 0x000fc80000201000 */
[-C--:B0-----:R-:W-:Y:S01]  /*8310*/  SHF.R.U64 R10, R6, R22.reuse, R5 ;  /* 0x00000016060a7219 */ /* 0x081fe20000001205 */
[----:B--2---:R-:W-:Y:S01]  /*8320*/  IMAD.MOV R6, RZ, RZ, -R11 ;  /* 0x000000ffff067224 */ /* 0x004fe200078e0a0b */
[----:B------:R-:W0:Y:S01]  /*8330*/  LDC R9, c[0x0][0x658] ;  /* 0x00019600ff097b82 */ /* 0x000e220000000800 */
[----:B-1----:R-:W-:Y:S01]  /*8340*/  ISETP.NE.U32.AND P0, PT, R24, RZ, PT ;  /* 0x000000ff1800720c */ /* 0x002fe20003f05070 */
[----:B------:R-:W-:Y:S01]  /*8350*/  FMUL R7, R7, UR4 ;  /* 0x0000000407077c20 */ /* 0x000fe20008400000 */
[----:B------:R-:W-:Y:S02]  /*8360*/  SHF.R.U32.HI R5, RZ, R22, R5 ;  /* 0x00000016ff057219 */ /* 0x000fe40000011605 */
[----:B------:R-:W-:-:S03]  /*8370*/  ISETP.NE.AND.EX P0, PT, R25, RZ, PT, P0 ;  /* 0x000000ff1900720c */ /* 0x000fc60003f05300 */
[----:B------:R-:W1:Y:S01]  /*8380*/  LDC R20, c[0x0][0x148] ;  /* 0x00005200ff147b82 */ /* 0x000e620000000800 */
[----:B---3--:R-:W-:Y:S02]  /*8390*/  IMAD R23, R13, R6, R4 ;  /* 0x000000060d177224 */ /* 0x008fe400078e0204 */
[----:B------:R-:W-:-:S05]  /*83a0*/  IMAD.MOV.U32 R6, RZ, RZ, 0x1 ;  /* 0x00000001ff067424 */ /* 0x000fca00078e00ff */
[----:B------:R-:W2:Y:S01]  /*83b0*/  LDC R21, c[0x0][0x600] ;  /* 0x00018000ff157b82 */ /* 0x000ea20000000800 */
[-CC-:B----4-:R-:W-:Y:S02]  /*83c0*/  SHF.R.U64 R13, R10, R14.reuse, R5.reuse ;  /* 0x0000000e0a0d7219 */ /* 0x190fe40000001205 */
[----:B------:R-:W-:Y:S02]  /*83d0*/  SHF.R.U32.HI R4, RZ, R14, R5 ;  /* 0x0000000eff047219 */ /* 0x000fe40000011605 */
[----:B------:R3:W4:Y:S03]  /*83e0*/  F2I.U32.TRUNC.NTZ R14, R7 ;  /* 0x00000007000e7305 */ /* 0x000726000020f000 */
[----:B------:R-:W1:Y:S01]  /*83f0*/  LDC R26, c[0x0][0x648] ;  /* 0x00019200ff1a7b82 */ /* 0x000e620000000800 */
[-C--:B0-----:R-:W-:Y:S02]  /*8400*/  SHF.R.U64 R15, R13, R9.reuse, R4 ;  /* 0x000000090d0f7219 */ /* 0x081fe40000001204 */
[----:B------:R-:W-:-:S02]  /*8410*/  SHF.L.U32 R8, R8, R9, RZ ;  /* 0x0000000908087219 */ /* 0x000fc400000006ff */
[-C--:B------:R-:W-:Y:S01]  /*8420*/  SHF.R.U32.HI R5, RZ, R9.reuse, R4 ;  /* 0x00000009ff057219 */ /* 0x080fe20000011604 */
[----:B------:R-:W-:Y:S01]  /*8430*/  IMAD.MOV.U32 R4, RZ, RZ, R15 ;  /* 0x000000ffff047224 */ /* 0x000fe200078e000f */
[----:B------:R-:W-:Y:S01]  /*8440*/  SHF.L.U32 R22, R6, R9, RZ ;  /* 0x0000000906167219 */ /* 0x000fe200000006ff */
[----:B------:R-:W0:Y:S01]  /*8450*/  LDC R27, c[0x0][0x638] ;  /* 0x00018e00ff1b7b82 */ /* 0x000e220000000800 */
[----:B------:R-:W-:-:S07]  /*8460*/  LOP3.LUT R28, RZ, R8, RZ, 0x33, !PT ;  /* 0x00000008ff1c7212 */ /* 0x000fce00078e33ff */
        /* <DEDUP_REMOVED lines=12> */
.L_x_192:
[----:B------:R-:W-:Y:S01]  /*8530*/  ISETP.NE.AND P0, PT, R2, 0x1, PT ;  /* 0x000000010200780c */ /* 0x000fe20003f05270 */
[----:B--2---:R-:W-:Y:S01]  /*8540*/  VIADD R7, R21, 0xffffffff ;  /* 0xffffffff15077836 */ /* 0x004fe20000000000 */
[----:B-1----:R-:W-:Y:S01]  /*8550*/  SHF.R.U64 R5, R4, R26, R5 ;  /* 0x0000001a04057219 */ /* 0x002fe20000001205 */
[----:B------:R-:W-:Y:S01]  /*8560*/  IMAD.MOV R14, RZ, RZ, -R14 ;  /* 0x000000ffff0e7224 */ /* 0x000fe200078e0a0e */
[----:B------:R-:W-:Y:S01]  /*8570*/  LOP3.LUT R4, R13, R28, RZ, 0xc0, !PT ;  /* 0x0000001c0d047212 */ /* 0x000fe200078ec0ff */
[----:B------:R-:W-:Y:S01]  /*8580*/  IMAD.MOV.U32 R8, RZ, RZ, R12 ;  /* 0x000000ffff087224 */ /* 0x000fe200078e000c */
[----:B------:R-:W-:Y:S01]  /*8590*/  LOP3.LUT R10, R10, R7, RZ, 0xc0, !PT ;  /* 0x000000070a0a7212 */ /* 0x000fe200078ec0ff */
[----:B------:R-:W-:Y:S02]  /*85a0*/  IMAD.MOV R6, RZ, RZ, -R5 ;  /* 0x000000ffff067224 */ /* 0x000fe400078e0a05 */
[----:B------:R-:W-:-:S04]  /*85b0*/  IMAD R4, R22, R5, R4 ;  /* 0x0000000516047224 */ /* 0x000fc800078e0204 */
[----:B------:R-:W-:Y:S02]  /*85c0*/  @P0 IMAD R23, R20, R14, R3 ;  /* 0x0000000e14170224 */ /* 0x000fe400078e0203 */
[----:B0-----:R-:W-:Y:S02]  /*85d0*/  IMAD R3, R6, R27, R15 ;  /* 0x0000001b06037224 */ /* 0x001fe400078e020f */
[----:B------:R-:W-:Y:S02]  /*85e0*/  IMAD R7, R4, R29, R23 ;  /* 0x0000001d04077224 */ /* 0x000fe400078e0217 */
[----:B------:R-:W-:Y:S02]  /*85f0*/  IMAD R4, R3, R21, R10 ;  /* 0x0000001503047224 */ /* 0x000fe400078e020a */
[----:B------:R-:W-:-:S03]  /*8600*/  IMAD.MOV.U32 R6, RZ, RZ, 0x1 ;  /* 0x00000001ff067424 */ /* 0x000fc600078e00ff */
[----:B------:R-:W-:Y:S02]  /*8610*/  SEL R9, R4, R7, !P0 ;  /* 0x0000000704097207 */ /* 0x000fe40004000000 */
[----:B------:R-:W-:-:S07]  /*8620*/  SEL R7, R7, R4, !P0 ;  /* 0x0000000407077207 */ /* 0x000fce0004000000 */
.L_x_190:
[----:B------:R-:W-:-:S08]  /*8630*/  NOP ;  /* 0x0000000000007918 */ /* 0x000fd00000000000 */
[----:B------:R-:W0:-:S00]  /*8640*/  USETMAXREG.DEALLOC.CTAPOOL 0x28 ;  /* 0x00000028000079c8 */ /* 0x000e0000080e0500 */
[----:B0-----:R-:W-:-:S13]  /*8650*/  ISETP.NE.AND P0, PT, R0, RZ, PT ;  /* 0x000000ff0000720c */ /* 0x001fda0003f05270 */
[----:B------:R-:W-:Y:S05]  /*8660*/  @P0 EXIT ;  /* 0x000000000000094d */ /* 0x000fea0003800000 */
[----:B------:R-:W-:Y:S01]  /*8670*/  LOP3.LUT P0, RZ, R6, 0xff, RZ, 0xc0, !PT ;  /* 0x000000ff06ff7812 */ /* 0x000fe2000780c0ff */
[----:B------:R-:W-:Y:S02]  /*8680*/  IMAD.MOV.U32 R0, RZ, RZ, 0x1 ;  /* 0x00000001ff007424 */ /* 0x000fe400078e00ff */
[----:B------:R-:W-:-:S10]  /*8690*/  IMAD.MOV.U32 R12, RZ, RZ, RZ ;  /* 0x000000ffff0c7224 */ /* 0x000fd400078e00ff */
[----:B------:R-:W-:Y:S05]  /*86a0*/  @!P0 BRA `(.L_x_193) ;  /* 0x0000000c00308947 */ /* 0x000fea0003800000 */
[----:B------:R-:W0:Y:S01]  /*86b0*/  LDC R0, c[0x0][0x28c] ;  /* 0x0000a300ff007b82 */ /* 0x000e220000000800 */
[----:B------:R-:W-:Y:S01]  /*86c0*/  ULDC UR5, c[0x0][0x600] ;  /* 0x0001800000057ab9 */ /* 0x000fe20000000800 */
[----:B------:R-:W-:Y:S01]  /*86d0*/  ULDC UR4, c[0x0][0xc] ;  /* 0x0000030000047ab9 */ /* 0x000fe20000000800 */
[----:B------:R-:W-:Y:S01]  /*86e0*/  UIADD3 UR16, UR5, -0x1, URZ ;  /* 0xffffffff05107890 */ /* 0x000fe2000fffe03f */
[C---:B------:R-:W-:Y:S01]  /*86f0*/  LOP3.LUT P2, RZ, R18.reuse, 0x7f, RZ, 0xc0, !PT ;  /* 0x0000007f12ff7812 */ /* 0x040fe2000784c0ff */
[----:B------:R-:W-:Y:S01]  /*8700*/  ULDC UR6, c[0x0][0x658] ;  /* 0x0001960000067ab9 */ /* 0x000fe20000000800 */
[----:B------:R-:W-:Y:S01]  /*8710*/  ULDC UR5, c[0x0][0x10] ;  /* 0x0000040000057ab9 */ /* 0x000fe20000000800 */
[----:B------:R-:W-:Y:S01]  /*8720*/  UMOV UR7, 0xffffffff ;  /* 0xffffffff00077882 */ /* 0x000fe20000000000 */
[----:B------:R-:W-:Y:S01]  /*8730*/  UMOV UR8, 0x1 ;  /* 0x0000000100087882 */ /* 0x000fe20000000000 */
[----:B------:R-:W-:Y:S01]  /*8740*/  UIMAD.WIDE.U32 UR4, UR4, UR5, URZ ;  /* 0x00000005040472a5 */ /* 0x000fe2000f8e003f */
[----:B------:R-:W-:Y:S01]  /*8750*/  LOP3.LUT P0, RZ, R18, 0x1f, RZ, 0xc0, !PT ;  /* 0x0000001f12ff7812 */ /* 0x000fe2000780c0ff */
[----:B------:R-:W-:Y:S01]  /*8760*/  USHF.L.U32 UR7, UR7, UR6, URZ ;  /* 0x0000000607077299 */ /* 0x000fe2000800063f */
[----:B------:R-:W-:Y:S01]  /*8770*/  BSSY B0, `(.L_x_193) ;  /* 0x00000bf000007945 */ /* 0x000fe20003800000 */
[----:B------:R-:W-:Y:S01]  /*8780*/  USHF.L.U32 UR18, UR8, UR6, URZ ;  /* 0x0000000608127299 */ /* 0x000fe2000800063f */
[----:B------:R-:W-:Y:S01]  /*8790*/  IMAD.MOV.U32 R13, RZ, RZ, 0x1 ;  /* 0x00000001ff0d7424 */ /* 0x000fe200078e00ff */
[----:B------:R-:W-:Y:S01]  /*87a0*/  LOP3.LUT R11, R19, 0x2, RZ, 0xfc, !PT ;  /* 0x00000002130b7812 */ /* 0x000fe200078efcff */
[----:B------:R-:W-:Y:S01]  /*87b0*/  ULDC UR6, c[0x0][0x14] ;  /* 0x0000050000067ab9 */ /* 0x000fe20000000800 */
[----:B------:R-:W-:Y:S01]  /*87c0*/  PLOP3.LUT P0, PT, P0, P2, PT, 0x8a, 0x0 ;  /* 0x000000000000781c */ /* 0x000fe20000705172 */
[----:B------:R-:W-:Y:S01]  /*87d0*/  UIMAD.WIDE.U32 UR20, UR4, UR6, URZ ;  /* 0x00000006041472a5 */ /* 0x000fe2000f8e003f */
[----:B------:R-:W-:Y:S01]  /*87e0*/  IMAD.MOV.U32 R12, RZ, RZ, RZ ;  /* 0x000000ffff0c7224 */ /* 0x000fe200078e00ff */
[----:B------:R-:W-:-:S02]  /*87f0*/  UIMAD UR13, UR5, UR6, URZ ;  /* 0x00000006050d72a4 */ /* 0x000fc4000f8e023f */
[----:B------:R-:W-:Y:S01]  /*8800*/  ULOP3.LUT UR17, URZ, UR7, URZ, 0x33, !UPT ;  /* 0x000000073f117292 */ /* 0x000fe2000f8e333f */
[----:B0-----:R-:W-:Y:S01]  /*8810*/  VIADD R0, R0, 0x1f ;  /* 0x0000001f00007836 */ /* 0x001fe20000000000 */
[----:B------:R-:W-:Y:S01]  /*8820*/  UIADD3 UR13, UR21, UR13, URZ ;  /* 0x0000000d150d7290 */ /* 0x000fe2000fffe03f */
[----:B------:R-:W-:-:S03]  /*8830*/  ULDC.64 UR22, c[0x0][0x198] ;  /* 0x0000660000167ab9 */ /* 0x000fc60000000a00 */
[----:B------:R-:W-:-:S04]  /*8840*/  SHF.R.S32.HI R3, RZ, 0x1f, R0 ;  /* 0x0000001fff037819 */ /* 0x000fc80000011400 */
[----:B------:R-:W-:Y:S01]  /*8850*/  LEA.HI R3, R3, R0, RZ, 0x5 ;  /* 0x0000000003037211 */ /* 0x000fe200078f28ff */
[----:B------:R-:W-:-:S03]  /*8860*/  IMAD.MOV.U32 R0, RZ, RZ, 0x1 ;  /* 0x00000001ff007424 */ /* 0x000fc600078e00ff */
[----:B------:R-:W-:-:S05]  /*8870*/  SHF.R.S32.HI R3, RZ, 0x5, R3 ;  /* 0x00000005ff037819 */ /* 0x000fca0000011403 */
[----:B------:R-:W-:-:S07]  /*8880*/  VIADD R10, R3, 0x1 ;  /* 0x00000001030a7836 */ /* 0x000fce0000000000 */
.L_x_205:
[----:B------:R-:W-:-:S03]  /*8890*/  UMOV UR4, 0xffffffff ;  /* 0xffffffff00047882 */ /* 0x000fc60000000000 */
[----:B------:R-:W-:Y:S05]  /*88a0*/  BRA.DIV UR4, `(.L_x_194) ;  /* 0x0000001204e07947 */ /* 0x000fea000b800000 */
[----:B------:R-:W-:-:S13]  /*88b0*/  ELECT P6, URZ, PT ;  /* 0x00000000003f782f */ /* 0x000fda00038c0000 */
.L_x_225:
[----:B------:R-:W0:Y:S01]  /*88c0*/  LDC R4, c[0x0][0x28c] ;  /* 0x0000a300ff047b82 */ /* 0x000e220000000800 */
[----:B------:R-:W-:Y:S01]  /*88d0*/  BSSY B1, `(.L_x_195) ;  /* 0x0000037000017945 */ /* 0x000fe20003800000 */
[----:B0-----:R-:W-:-:S13]  /*88e0*/  ISETP.LT.OR P6, PT, R4, 0x1, !P6 ;  /* 0x000000010400780c */ /* 0x001fda00077c1670 */
[----:B------:R-:W-:Y:S05]  /*88f0*/  @P6 BRA `(.L_x_196) ;  /* 0x0000000000d06947 */ /* 0x000fea0003800000 */
[----:B------:R-:W-:Y:S02]  /*8900*/  IMAD R15, R9, 0x50, RZ ;  /* 0x00000050090f7824 */ /* 0x000fe400078e02ff */
[----:B------:R-:W-:Y:S02]  /*8910*/  IMAD R18, R7, 0xc0, RZ ;  /* 0x000000c007127824 */ /* 0x000fe400078e02ff */
[----:B------:R-:W-:Y:S02]  /*8920*/  IMAD.MOV.U32 R20, RZ, RZ, RZ ;  /* 0x000000ffff147224 */ /* 0x000fe400078e00ff */
[----:B------:R-:W-:Y:S02]  /*8930*/  IMAD.MOV.U32 R4, RZ, RZ, R10 ;  /* 0x000000ffff047224 */ /* 0x000fe400078e000a */
[----:B------:R-:W-:Y:S02]  /*8940*/  IMAD.MOV.U32 R5, RZ, RZ, R0 ;  /* 0x000000ffff057224 */ /* 0x000fe400078e0000 */
[----:B------:R-:W-:-:S07]  /*8950*/  IMAD.MOV.U32 R6, RZ, RZ, R12 ;  /* 0x000000ffff067224 */ /* 0x000fce00078e000c */
.L_x_200:
[----:B------:R-:W0:Y:S01]  /*8960*/  S2R R14, SR_CgaCtaId ;  /* 0x00000000000e7919 */ /* 0x000e220000008800 */
[----:B------:R-:W-:Y:S01]  /*8970*/  MOV R7, 0x400 ;  /* 0x0000040000077802 */ /* 0x000fe20000000f00 */
[----:B------:R-:W1:Y:S03]  /*8980*/  @!P2 LDC R9, c[0x0][0x500] ;  /* 0x00014000ff09ab82 */ /* 0x000e660000000800 */
[----:B0-----:R-:W-:Y:S02]  /*8990*/  LEA R21, R14, R7, 0x18 ;  /* 0x000000070e157211 */ /* 0x001fe400078ec0ff */
[----:B------:R-:W-:-:S03]  /*89a0*/  SHF.L.U32 R7, R5, 0x1f, RZ ;  /* 0x0000001f05077819 */ /* 0x000fc600000006ff */
[----:B------:R-:W-:-:S04]  /*89b0*/  IMAD R14, R6, 0x8, R21 ;  /* 0x00000008060e7824 */ /* 0x000fc800078e0215 */
[----:B------:R-:W0:Y:S02]  /*89c0*/  SYNCS.PHASECHK.TRANS64.TRYWAIT P1, [R14+URZ+0x68], R7 ;  /* 0x000068070e0075a7 */ /* 0x000e24000802017f */
[----:B01----:R-:W-:Y:S05]  /*89d0*/  @!P1 BRA `(.L_x_197) ;  /* 0x0000001000b49947 */ /* 0x003fea0003800000 */
.L_x_226:
[----:B0-----:R-:W-:Y:S01]  /*89e0*/  PRMT R7, R11, 0x9910, RZ ;  /* 0x000099100b077816 */ /* 0x001fe200000000ff */
[----:B------:R0:W-:Y:S03]  /*89f0*/  @!P2 SYNCS.ARRIVE.TRANS64 RZ, [R14+URZ], R9 ;  /* 0x000000090effa9a7 */ /* 0x0001e6000800003f */
[----:B------:R-:W-:-:S13]  /*8a00*/  ISETP.NE.AND P1, PT, R7, 0x2, PT ;  /* 0x000000020700780c */ /* 0x000fda0003f25270 */
[----:B0-----:R-:W-:Y:S05]  /*8a10*/  @P1 BRA `(.L_x_198) ;  /* 0x0000000000041947 */ /* 0x001fea0003800000 */
[----:B------:R-:W-:Y:S01]  /*8a20*/  BPT.TRAP 0x1 ;  /* 0x000000040000795c */ /* 0x000fe20000300000 */
.L_x_198:
[----:B------:R-:W-:Y:S05]  /*8a30*/  @P0 BRA `(.L_x_199) ;  /* 0x0000000000040947 */ /* 0x000fea0003800000 */
[----:B------:R-:W-:Y:S01]  /*8a40*/  BPT.TRAP 0x1 ;  /* 0x000000040000795c */ /* 0x000fe20000300000 */
.L_x_199:
[--C-:B------:R-:W-:Y:S01]  /*8a50*/  IMAD R7, R6, 0x3000, R21.reuse ;  /* 0x0000300006077824 */ /* 0x100fe200078e0215 */
[----:B------:R-:W-:Y:S01]  /*8a60*/  R2UR UR9, R14 ;  /* 0x000000000e0972ca */ /* 0x000fe200000e0000 */
[----:B------:R-:W-:Y:S01]  /*8a70*/  IMAD R21, R6, 0x1400, R21 ;  /* 0x0000140006157824 */ /* 0x000fe200078e0215 */
[----:B------:R-:W-:Y:S01]  /*8a80*/  UIADD3 UR4, UP0, UR22, 0xf0, URZ ;  /* 0x000000f016047890 */ /* 0x000fe2000ff1e03f */
[----:B------:R-:W-:Y:S01]  /*8a90*/  VIADD R4, R4, 0xffffffff ;  /* 0xffffffff04047836 */ /* 0x000fe20000000000 */
[----:B------:R-:W-:Y:S01]  /*8aa0*/  R2UR UR5, R7 ;  /* 0x00000000070572ca */ /* 0x000fe200000e0000 */
[----:B------:R-:W-:Y:S01]  /*8ab0*/  UIADD3 UR24, UP1, UR22, 0x1f0, URZ ;  /* 0x000001f016187890 */ /* 0x000fe2000ff3e03f */
[----:B------:R-:W-:Y:S01]  /*8ac0*/  R2UR UR8, R21 ;  /* 0x00000000150872ca */ /* 0x000fe200000e0000 */
[----:B------:R-:W-:Y:S01]  /*8ad0*/  VIADD R6, R6, 0x1 ;  /* 0x0000000106067836 */ /* 0x000fe20000000000 */
[----:B------:R-:W-:Y:S01]  /*8ae0*/  R2UR UR11, R18 ;  /* 0x00000000120b72ca */ /* 0x000fe200000e0000 */
[----:B------:R-:W-:Y:S01]  /*8af0*/  UIADD3.X UR25, URZ, UR23, URZ, UP1, !UPT ;  /* 0x000000173f197290 */ /* 0x000fe20008ffe43f */
[----:B------:R-:W-:Y:S01]  /*8b00*/  R2UR UR10, R20 ;  /* 0x00000000140a72ca */ /* 0x000fe200000e0000 */
[----:B------:R-:W-:Y:S01]  /*8b10*/  UMOV UR6, 0x0 ;  /* 0x0000000000067882 */ /* 0x000fe20000000000 */
[----:B------:R-:W-:Y:S01]  /*8b20*/  R2UR UR12, R8 ;  /* 0x00000000080c72ca */ /* 0x000fe200000e0000 */
[----:B------:R-:W-:Y:S01]  /*8b30*/  UMOV UR7, 0x10000000 ;  /* 0x1000000000077882 */ /* 0x000fe20000000000 */
[----:B------:R-:W-:Y:S01]  /*8b40*/  R2UR UR19, R15 ;  /* 0x000000000f1372ca */ /* 0x000fe200000e0000 */
[----:B------:R-:W-:Y:S01]  /*8b50*/  VIADD R20, R20, 0x20 ;  /* 0x0000002014147836 */ /* 0x000fe20000000000 */
[----:B------:R-:W-:Y:S01]  /*8b60*/  ISETP.GT.AND P3, PT, R4, 0x1, PT ;  /* 0x000000010400780c */ /* 0x000fe20003f64270 */
[----:B------:R-:W-:Y:S01]  /*8b70*/  UIADD3 UR14, UR5, 0x180, URZ ;  /* 0x00000180050e7890 */ /* 0x000fe2000fffe03f */
[----:B------:R-:W-:Y:S01]  /*8b80*/  ISETP.NE.AND P1, PT, R6, 0xd, PT ;  /* 0x0000000d0600780c */ /* 0x000fe20003f25270 */
[----:B------:R-:W-:-:S02]  /*8b90*/  UIADD3.X UR5, URZ, UR23, URZ, UP0, !UPT ;  /* 0x000000173f057290 */ /* 0x000fc400087fe43f */
[----:B------:R-:W-:Y:S01]  /*8ba0*/  UIADD3 UR15, UR8, 0x27180, URZ ;  /* 0x00027180080f7890 */ /* 0x000fe2000fffe03f */
[----:B------:R-:W-:Y:S02]  /*8bb0*/  SEL R14, RZ, 0x1, P1 ;  /* 0x00000001ff0e7807 */ /* 0x000fe40000800000 */
[----:B------:R-:W-:Y:S01]  /*8bc0*/  UMOV UR8, UR14 ;  /* 0x0000000e00087c82 */ /* 0x000fe20008000000 */
[----:B------:R-:W-:Y:S02]  /*8bd0*/  SEL R6, R6, RZ, P1 ;  /* 0x000000ff06067207 */ /* 0x000fe40000800000 */
[----:B------:R-:W-:Y:S01]  /*8be0*/  LOP3.LUT R5, R5, R14, RZ, 0x3c, !PT ;  /* 0x0000000e05057212 */ /* 0x000fe200078e3cff */
[----:B------:R0:W-:Y:S02]  /*8bf0*/  UTMALDG.3D [UR8], [UR4], desc[UR6] ;  /* 0x00000608040075b4 */ /* 0x0001e40008011000 */
[----:B0-----:R-:W-:Y:S01]  /*8c00*/  UMOV UR8, UR15 ;  /* 0x0000000f00087c82 */ /* 0x001fe20008000000 */
[----:B------:R-:W-:-:S02]  /*8c10*/  UMOV UR11, UR19 ;  /* 0x00000013000b7c82 */ /* 0x000fc40008000000 */
[----:B------:R0:W-:Y:S02]  /*8c20*/  UTMALDG.3D [UR8], [UR24], desc[UR6] ;  /* 0x00000608180075b4 */ /* 0x0001e40008011000 */
[----:B0-----:R-:W-:Y:S05]  /*8c30*/  @P3 BRA `(.L_x_200) ;  /* 0xfffffffc00483947 */ /* 0x001fea000383ffff */
.L_x_196:
[----:B------:R-:W-:Y:S05]  /*8c40*/  BSYNC B1 ;  /* 0x0000000000017941 */ /* 0x000fea0003800000 */
.L_x_195:
[----:B------:R-:W-:Y:S01]  /*8c50*/  LOP3.LUT P3, RZ, R13, 0xff, RZ, 0xc0, !PT ;  /* 0x000000ff0dff7812 */ /* 0x000fe2000786c0ff */
[----:B------:R-:W-:Y:S01]  /*8c60*/  IMAD.IADD R12, R3, 0x1, R12 ;  /* 0x00000001030c7824 */ /* 0x000fe200078e020c */
[----:B------:R-:W-:Y:S01]  /*8c70*/  IADD3 R16, P4, R16, UR20, RZ ;  /* 0x0000001410107c10 */ /* 0x000fe2000ff9e0ff */
[----:B------:R-:W-:Y:S01]  /*8c80*/  ULDC.64 UR4, c[0x0][0x650] ;  /* 0x0001940000047ab9 */ /* 0x000fe20000000a00 */
[----:B------:R-:W-:Y:S01]  /*8c90*/  BSSY B1, `(.L_x_201) ;  /* 0x000006a000017945 */ /* 0x000fe20003800000 */
[----:B------:R-:W-:Y:S01]  /*8ca0*/  IMAD.MOV.U32 R9, RZ, RZ, -0x1 ;  /* 0xffffffffff097424 */ /* 0x000fe200078e00ff */
[----:B------:R-:W-:Y:S01]  /*8cb0*/  ISETP.GT.U32.AND P1, PT, R12, 0xc, PT ;  /* 0x0000000c0c00780c */ /* 0x000fe20003f24070 */
[----:B------:R-:W-:Y:S01]  /*8cc0*/  IMAD.MOV.U32 R8, RZ, RZ, -0x1 ;  /* 0xffffffffff087424 */ /* 0x000fe200078e00ff */
[----:B------:R-:W-:Y:S02]  /*8cd0*/  IADD3.X R17, R17, UR13, RZ, P4, !PT ;  /* 0x0000000d11117c10 */ /* 0x000fe4000a7fe4ff */
[----:B------:R-:W-:-:S02]  /*8ce0*/  ISETP.LT.U32.AND P1, PT, R3, 0xd, P1 ;  /* 0x0000000d0300780c */ /* 0x000fc40000f21070 */
[----:B------:R-:W-:Y:S01]  /*8cf0*/  PRMT R13, RZ, 0x7610, R13 ;  /* 0x00007610ff0d7816 */ /* 0x000fe2000000000d */
[----:B------:R-:W0:Y:S01]  /*8d00*/  @P3 S2R R5, SR_CgaCtaId ;  /* 0x0000000000053919 */ /* 0x000e220000008800 */
[----:B------:R-:W-:-:S04]  /*8d10*/  @P3 MOV R4, 0x400 ;  /* 0x0000040000043802 */ /* 0x000fc80000000f00 */
[----:B0-----:R-:W-:Y:S01]  /*8d20*/  @P3 LEA R6, R5, R4, 0x18 ;  /* 0x0000000405063211 */ /* 0x001fe200078ec0ff */
[----:B------:R-:W-:-:S03]  /*8d30*/  IMAD.WIDE.U32 R4, R12, 0x4ec4ec4f, RZ ;  /* 0x4ec4ec4f0c047825 */ /* 0x000fc600078e00ff */
[----:B------:R0:W-:Y:S01]  /*8d40*/  @P3 SYNCS.ARRIVE.TRANS64.A1T0 RZ, [R6+URZ+0xe8], RZ ;  /* 0x0000e8ff06ff39a7 */ /* 0x0001e2000810003f */
[----:B------:R-:W-:Y:S02]  /*8d50*/  ISETP.GE.U32.AND P3, PT, R3, 0xd, PT ;  /* 0x0000000d0300780c */ /* 0x000fe40003f66070 */
[----:B------:R-:W-:Y:S02]  /*8d60*/  SHF.R.U32.HI R7, RZ, 0x2, R5 ;  /* 0x00000002ff077819 */ /* 0x000fe40000011605 */
[----:B------:R-:W-:Y:S02]  /*8d70*/  SEL R5, RZ, 0x1, !P1 ;  /* 0x00000001ff057807 */ /* 0x000fe40004800000 */
[----:B------:R-:W-:Y:S01]  /*8d80*/  ISETP.GE.U32.AND P1, PT, R16, UR4, PT ;  /* 0x0000000410007c0c */ /* 0x000fe2000bf26070 */
[----:B------:R-:W-:Y:S01]  /*8d90*/  IMAD R12, R7, -0xd, R12 ;  /* 0xfffffff3070c7824 */ /* 0x000fe200078e020c */
[----:B------:R-:W-:Y:S02]  /*8da0*/  LOP3.LUT R0, R0, R5, RZ, 0x3c, !PT ;  /* 0x0000000500007212 */ /* 0x000fe400078e3cff */
[----:B------:R-:W-:-:S02]  /*8db0*/  ISETP.GE.U32.AND.EX P1, PT, R17, UR5, PT, P1 ;  /* 0x0000000511007c0c */ /* 0x000fc4000bf26110 */
[----:B------:R-:W-:Y:S02]  /*8dc0*/  PRMT R4, RZ, 0x7610, R4 ;  /* 0x00007610ff047816 */ /* 0x000fe40000000004 */
[----:B------:R-:W-:Y:S01]  /*8dd0*/  @P3 LOP3.LUT R0, R0, 0x1, R7, 0x78, !PT ;  /* 0x0000000100003812 */ /* 0x000fe200078e7807 */
[----:B------:R-:W-:-:S08]  /*8de0*/  IMAD.MOV.U32 R7, RZ, RZ, -0x1 ;  /* 0xffffffffff077424 */ /* 0x000fd000078e00ff */
[----:B0-----:R-:W-:Y:S05]  /*8df0*/  @P1 BRA `(.L_x_202) ;  /* 0x00000004004c1947 */ /* 0x001fea0003800000 */
[----:B------:R-:W-:Y:S01]  /*8e00*/  ULDC.64 UR4, c[0x0][0x628] ;  /* 0x00018a0000047ab9 */ /* 0x000fe20000000a00 */
[----:B------:R-:W0:Y:S01]  /*8e10*/  S2R R15, SR_CTAID.X ;  /* 0x00000000000f7919 */ /* 0x000e220000002500 */
[----:B------:R-:W-:Y:S01]  /*8e20*/  ISETP.NE.U32.AND P1, PT, RZ, UR4, PT ;  /* 0x00000004ff007c0c */ /* 0x000fe2000bf25070 */
[----:B------:R-:W-:Y:S01]  /*8e30*/  ULDC UR7, c[0x0][0x630] ;  /* 0x00018c0000077ab9 */ /* 0x000fe20000000800 */
[----:B------:R-:W-:Y:S01]  /*8e40*/  IMAD.MOV.U32 R4, RZ, RZ, R16 ;  /* 0x000000ffff047224 */ /* 0x000fe200078e0010 */
[----:B------:R-:W1:Y:S01]  /*8e50*/  S2R R14, SR_CTAID.Y ;  /* 0x00000000000e7919 */ /* 0x000e620000002600 */
[----:B------:R-:W-:Y:S01]  /*8e60*/  ISETP.NE.AND.EX P1, PT, RZ, UR5, PT, P1 ;  /* 0x00000005ff007c0c */ /* 0x000fe2000bf25310 */
[----:B------:R-:W-:-:S12]  /*8e70*/  IMAD.MOV.U32 R5, RZ, RZ, R17 ;  /* 0x000000ffff057224 */ /* 0x000fd800078e0011 */
[----:B------:R-:W-:Y:S05]  /*8e80*/  @!P1 BRA `(.L_x_203) ;  /* 0x0000000000289947 */ /* 0x000fea0003800000 */
[----:B------:R-:W-:Y:S02]  /*8e90*/  ULDC UR6, c[0x0][0x634] ;  /* 0x00018d0000067ab9 */ /* 0x000fe40000000800 */
[----:B------:R-:W-:-:S05]  /*8ea0*/  IADD3 R9, P1, R16, UR6, RZ ;  /* 0x0000000610097c10 */ /* 0x000fca000ff3e0ff */
[----:B------:R-:W-:-:S04]  /*8eb0*/  IMAD.X R21, RZ, RZ, R17, P1 ;  /* 0x000000ffff157224 */ /* 0x000fc800008e0611 */
[----:B------:R-:W-:-:S04]  /*8ec0*/  IMAD.WIDE.U32 R6, R21, UR4, RZ ;  /* 0x0000000415067c25 */ /* 0x000fc8000f8e00ff */
[----:B------:R-:W-:-:S04]  /*8ed0*/  IMAD.WIDE.U32 R6, P1, R9, UR5, R6 ;  /* 0x0000000509067c25 */ /* 0x000fc8000f820006 */
[----:B------:R-:W-:-:S04]  /*8ee0*/  IMAD.WIDE.U32 R8, R9, UR4, RZ ;  /* 0x0000000409087c25 */ /* 0x000fc8000f8e00ff */
[----:B------:R-:W-:Y:S01]  /*8ef0*/  IMAD.X R5, RZ, RZ, RZ, P1 ;  /* 0x000000ffff057224 */ /* 0x000fe200008e06ff */
[----:B------:R-:W-:Y:S01]  /*8f00*/  IADD3 RZ, P1, R9, R6, RZ ;  /* 0x0000000609ff7210 */ /* 0x000fe20007f3e0ff */
[----:B------:R-:W-:-:S04]  /*8f10*/  IMAD.MOV.U32 R4, RZ, RZ, R7 ;  /* 0x000000ffff047224 */ /* 0x000fc800078e0007 */
[----:B------:R-:W-:-:S08]  /*8f20*/  IMAD.WIDE.U32.X R4, R21, UR5, R4, P1 ;  /* 0x0000000515047c25 */ /* 0x000fd000088e0404 */
.L_x_203:
[--C-:B------:R-:W-:Y:S01]  /*8f30*/  SHF.R.U64 R8, R4, UR7, R5.reuse ;  /* 0x0000000704087c19 */ /* 0x100fe20008001205 */
[----:B------:R-:W-:Y:S01]  /*8f40*/  ULDC.64 UR4, c[0x0][0x620] ;  /* 0x0001880000047ab9 */ /* 0x000fe20000000a00 */
[----:B------:R-:W-:Y:S01]  /*8f50*/  SHF.R.U32.HI R4, RZ, UR7, R5 ;  /* 0x00000007ff047c19 */ /* 0x000fe20008011605 */
[----:B------:R-:W2:Y:S01]  /*8f60*/  LDC R24, c[0x0][0x144] ;  /* 0x00005100ff187b82 */ /* 0x000ea20000000800 */
[----:B------:R-:W-:Y:S01]  /*8f70*/  IADD3 R7, P1, RZ, -R8, RZ ;  /* 0x80000008ff077210 */ /* 0x000fe20007f3e0ff */
[----:B------:R-:W-:Y:S01]  /*8f80*/  ULDC.64 UR8, c[0x0][0x640] ;  /* 0x0001900000087ab9 */ /* 0x000fe20000000a00 */
[----:B0-----:R-:W-:Y:S01]  /*8f90*/  I2FP.F32.U32 R9, R15 ;  /* 0x0000000f00097245 */ /* 0x001fe20000201000 */
[----:B------:R-:W-:Y:S02]  /*8fa0*/  ULDC UR6, c[0x0][0x608] ;  /* 0x0001820000067ab9 */ /* 0x000fe40000000800 */
[----:B------:R-:W-:Y:S01]  /*8fb0*/  IMAD.X R4, RZ, RZ, ~R4, P1 ;  /* 0x000000ffff047224 */ /* 0x000fe200008e0e04 */
[----:B------:R-:W-:Y:S01]  /*8fc0*/  ISETP.NE.U32.AND P1, PT, RZ, UR8, PT ;  /* 0x00000008ff007c0c */ /* 0x000fe2000bf25070 */
[----:B------:R-:W0:Y:S02]  /*8fd0*/  LDC R21, c[0x0][0x148] ;  /* 0x00005200ff157b82 */ /* 0x000e240000000800 */
[----:B------:R-:W-:Y:S01]  /*8fe0*/  IMAD R6, R4, UR4, RZ ;  /* 0x0000000404067c24 */ /* 0x000fe2000f8e02ff */
[----:B------:R-:W-:Y:S01]  /*8ff0*/  ISETP.NE.AND.EX P1, PT, RZ, UR9, PT, P1 ;  /* 0x00000009ff007c0c */ /* 0x000fe2000bf25310 */
[----:B------:R-:W-:Y:S01]  /*9000*/  IMAD.WIDE.U32 R4, R7, UR4, R16 ;  /* 0x0000000407047c25 */ /* 0x000fe2000f8e0010 */
[----:B------:R-:W-:-:S03]  /*9010*/  ULDC UR4, c[0x0][0x150] ;  /* 0x0000540000047ab9 */ /* 0x000fc60000000800 */
[----:B------:R-:W-:Y:S02]  /*9020*/  IMAD R7, R7, UR5, R6 ;  /* 0x0000000507077c24 */ /* 0x000fe4000f8e0206 */
[----:B------:R-:W-:Y:S01]  /*9030*/  FMUL R6, R9, UR4 ;  /* 0x0000000409067c20 */ /* 0x000fe20008400000 */
[----:B------:R-:W-:Y:S01]  /*9040*/  ULDC UR4, c[0x0][0x618] ;  /* 0x0001860000047ab9 */ /* 0x000fe20000000800 */
[----:B------:R-:W-:Y:S01]  /*9050*/  ULDC UR5, c[0x0][0x154] ;  /* 0x0000550000057ab9 */ /* 0x000fe20000000800 */
[----:B------:R-:W-:-:S03]  /*9060*/  IMAD.IADD R5, R5, 0x1, R7 ;  /* 0x0000000105057824 */ /* 0x000fc600078e0207 */
[----:B------:R-:W3:Y:S02]  /*9070*/  F2I.U32.TRUNC.NTZ R6, R6 ;  /* 0x0000000600067305 */ /* 0x000ee4000020f000 */
[----:B------:R-:W-:Y:S02]  /*9080*/  SHF.R.U64 R9, R4, UR4, R5 ;  /* 0x0000000404097c19 */ /* 0x000fe40008001205 */
[----:B-1----:R-:W-:-:S05]  /*9090*/  I2FP.F32.U32 R4, R14 ;  /* 0x0000000e00047245 */ /* 0x002fca0000201000 */
[----:B------:R-:W-:Y:S01]  /*90a0*/  FMUL R22, R4, UR5 ;  /* 0x0000000504167c20 */ /* 0x000fe20008400000 */
[----:B------:R-:W-:Y:S01]  /*90b0*/  SHF.R.U32.HI R4, RZ, UR4, R5 ;  /* 0x00000004ff047c19 */ /* 0x000fe20008011605 */
[----:B------:R-:W-:-:S03]  /*90c0*/  ULDC UR4, c[0x0][0x658] ;  /* 0x0001960000047ab9 */ /* 0x000fc60000000800 */
[--C-:B------:R-:W-:Y:S01]  /*90d0*/  SHF.R.U64 R20, R9, UR6, R4.reuse ;  /* 0x0000000609147c19 */ /* 0x100fe20008001204 */
[----:B------:R-:W1:Y:S01]  /*90e0*/  F2I.U32.TRUNC.NTZ R22, R22 ;  /* 0x0000001600167305 */ /* 0x000e62000020f000 */
[----:B------:R-:W-:Y:S01]  /*90f0*/  SHF.R.U32.HI R5, RZ, UR6, R4 ;  /* 0x00000006ff057c19 */ /* 0x000fe20008011604 */
[----:B---3--:R-:W-:-:S03]  /*9100*/  IMAD.MOV R6, RZ, RZ, -R6 ;  /* 0x000000ffff067224 */ /* 0x008fc600078e0a06 */
[----:B------:R-:W-:Y:S01]  /*9110*/  SHF.R.U64 R18, R20, UR4, R5 ;  /* 0x0000000414127c19 */ /* 0x000fe20008001205 */
[----:B--2---:R-:W-:Y:S01]  /*9120*/  IMAD R15, R24, R6, R15 ;  /* 0x00000006180f7224 */ /* 0x004fe200078e020f */
[----:B------:R-:W-:-:S03]  /*9130*/  SHF.R.U32.HI R23, RZ, UR4, R5 ;  /* 0x00000004ff177c19 */ /* 0x000fc60008011605 */
[----:B------:R-:W-:Y:S02]  /*9140*/  IMAD.MOV.U32 R4, RZ, RZ, R18 ;  /* 0x000000ffff047224 */ /* 0x000fe400078e0012 */
[----:B------:R-:W-:Y:S01]  /*9150*/  IMAD.MOV.U32 R5, RZ, RZ, R23 ;  /* 0x000000ffff057224 */ /* 0x000fe200078e0017 */
[----:B-1----:R-:W-:Y:S06]  /*9160*/  @!P1 BRA `(.L_x_204) ;  /* 0x0000000000289947 */ /* 0x002fec0003800000 */
[----:B------:R-:W-:Y:S02]  /*9170*/  ULDC UR4, c[0x0][0x64c] ;  /* 0x0001930000047ab9 */ /* 0x000fe40000000800 */
[----:B------:R-:W-:-:S05]  /*9180*/  IADD3 R5, P1, R18, UR4, RZ ;  /* 0x0000000412057c10 */ /* 0x000fca000ff3e0ff */
[----:B------:R-:W-:-:S04]  /*9190*/  IMAD.X R23, RZ, RZ, R23, P1 ;  /* 0x000000ffff177224 */ /* 0x000fc800008e0617 */
[----:B------:R-:W-:-:S04]  /*91a0*/  IMAD.WIDE.U32 R6, R23, UR8, RZ ;  /* 0x0000000817067c25 */ /* 0x000fc8000f8e00ff */
[----:B------:R-:W-:-:S04]  /*91b0*/  IMAD.WIDE.U32 R6, P1, R5, UR9, R6 ;  /* 0x0000000905067c25 */ /* 0x000fc8000f820006 */
[----:B------:R-:W-:-:S04]  /*91c0*/  IMAD.WIDE.U32 R4, R5, UR8, RZ ;  /* 0x0000000805047c25 */ /* 0x000fc8000f8e00ff */
[----:B------:R-:W-:Y:S01]  /*91d0*/  IMAD.MOV.U32 R4, RZ, RZ, R7 ;  /* 0x000000ffff047224 */ /* 0x000fe200078e0007 */
[----:B------:R-:W-:Y:S01]  /*91e0*/  IADD3 RZ, P3, R5, R6, RZ ;  /* 0x0000000605ff7210 */ /* 0x000fe20007f7e0ff */
[----:B------:R-:W-:-:S04]  /*91f0*/  IMAD.X R5, RZ, RZ, RZ, P1 ;  /* 0x000000ffff057224 */ /* 0x000fc800008e06ff */
[----:B------:R-:W-:-:S08]  /*9200*/  IMAD.WIDE.U32.X R4, R23, UR9, R4, P3 ;  /* 0x0000000917047c25 */ /* 0x000fd000098e0404 */
.L_x_204:
[----:B------:R-:W-:Y:S01]  /*9210*/  ISETP.NE.AND P1, PT, R2, 0x1, PT ;  /* 0x000000010200780c */ /* 0x000fe20003f25270 */
[----:B------:R-:W-:Y:S01]  /*9220*/  ULDC UR4, c[0x0][0x648] ;  /* 0x0001920000047ab9 */ /* 0x000fe20000000800 */
[----:B------:R-:W-:Y:S01]  /*9230*/  LOP3.LUT R20, R20, UR17, RZ, 0xc0, !PT ;  /* 0x0000001114147c12 */ /* 0x000fe2000f8ec0ff */
[----:B------:R-:W-:Y:S01]  /*9240*/  IMAD.MOV R22, RZ, RZ, -R22 ;  /* 0x000000ffff167224 */ /* 0x000fe200078e0a16 */
[----:B------:R-:W-:Y:S01]  /*9250*/  SHF.R.U64 R5, R4, UR4, R5 ;  /* 0x0000000404057c19 */ /* 0x000fe20008001205 */
[----:B------:R-:W-:Y:S01]  /*9260*/  ULDC UR4, c[0x0][0x638] ;  /* 0x00018e0000047ab9 */ /* 0x000fe20000000800 */
[----:B------:R-:W-:Y:S01]  /*9270*/  LOP3.LUT R9, R9, UR16, RZ, 0xc0, !PT ;  /* 0x0000001009097c12 */ /* 0x000fe2000f8ec0ff */
[----:B------:R-:W-:Y:S01]  /*9280*/  ULDC UR5, c[0x0][0x610] ;  /* 0x0001840000057ab9 */ /* 0x000fe20000000800 */
[----:B------:R-:W-:Y:S02]  /*9290*/  IMAD.MOV.U32 R4, RZ, RZ, 0x1 ;  /* 0x00000001ff047424 */ /* 0x000fe400078e00ff */
[----:B------:R-:W-:-:S02]  /*92a0*/  IMAD.MOV R7, RZ, RZ, -R5 ;  /* 0x000000ffff077224 */ /* 0x000fc400078e0a05 */
[----:B------:R-:W-:Y:S02]  /*92b0*/  IMAD R20, R5, UR18, R20 ;  /* 0x0000001205147c24 */ /* 0x000fe4000f8e0214 */
[----:B0-----:R-:W-:Y:S02]  /*92c0*/  @P1 IMAD R15, R21, R22, R14 ;  /* 0x00000016150f1224 */ /* 0x001fe400078e020e */
[----:B------:R-:W-:Y:S01]  /*92d0*/  IMAD R18, R7, UR4, R18 ;  /* 0x0000000407127c24 */ /* 0x000fe2000f8e0212 */
[----:B------:R-:W-:Y:S01]  /*92e0*/  ULDC UR4, c[0x0][0x600] ;  /* 0x0001800000047ab9 */ /* 0x000fe20000000800 */
[----:B------:R-:W-:Y:S02]  /*92f0*/  IMAD R15, R20, UR5, R15 ;  /* 0x00000005140f7c24 */ /* 0x000fe4000f8e020f */
[----:B------:R-:W-:-:S05]  /*9300*/  IMAD R18, R18, UR4, R9 ;  /* 0x0000000412127c24 */ /* 0x000fca000f8e0209 */
[----:B------:R-:W-:Y:S02]  /*9310*/  SEL R9, R18, R15, !P1 ;  /* 0x0000000f12097207 */ /* 0x000fe40004800000 */
[----:B------:R-:W-:-:S07]  /*9320*/  SEL R7, R15, R18, !P1 ;  /* 0x000000120f077207 */ /* 0x000fce0004800000 */
.L_x_202:
[----:B------:R-:W-:Y:S05]  /*9330*/  BSYNC B1 ;  /* 0x0000000000017941 */ /* 0x000fea0003800000 */
.L_x_201:
[----:B------:R-:W-:-:S13]  /*9340*/  LOP3.LUT P1, RZ, R4, 0xff, RZ, 0xc0, !PT ;  /* 0x000000ff04ff7812 */ /* 0x000fda000782c0ff */
[----:B------:R-:W-:Y:S05]  /*9350*/  @P1 BRA `(.L_x_205) ;  /* 0xfffffff4004c1947 */ /* 0x000fea000383ffff */
[----:B------:R-:W-:Y:S05]  /*9360*/  BSYNC B0 ;  /* 0x0000000000007941 */ /* 0x000fea0003800000 */
.L_x_193:
[----:B------:R-:W-:-:S03]  /*9370*/  UMOV UR4, 0xffffffff ;  /* 0xffffffff00047882 */ /* 0x000fc60000000000 */
[----:B------:R-:W-:Y:S05]  /*9380*/  BRA.DIV UR4, `(.L_x_206) ;  /* 0x0000000a045c7947 */ /* 0x000fea000b800000 */
[----:B------:R-:W-:-:S13]  /*9390*/  ELECT P6, URZ, PT ;  /* 0x00000000003f782f */ /* 0x000fda00038c0000 */
.L_x_229:
[----:B------:R-:W-:Y:S04]  /*93a0*/  BSSY B0, `(.L_x_207) ;  /* 0x000007c000007945 */ /* 0x000fe80003800000 */
[----:B------:R-:W-:Y:S05]  /*93b0*/  @!P6 BRA `(.L_x_208) ;  /* 0x0000000400e8e947 */ /* 0x000fea0003800000 */
[----:B------:R-:W-:-:S04]  /*93c0*/  LOP3.LUT R19, R19, 0x2, RZ, 0xfc, !PT ;  /* 0x0000000213137812 */ /* 0x000fc800078efcff */
[----:B------:R-:W-:-:S13]  /*93d0*/  ISETP.NE.AND P0, PT, R19, 0x3, PT ;  /* 0x000000031300780c */ /* 0x000fda0003f05270 */
[----:B------:R-:W-:Y:S05]  /*93e0*/  @!P0 BRA `(.L_x_209) ;  /* 0x0000000000048947 */ /* 0x000fea0003800000 */
[----:B------:R-:W-:Y:S01]  /*93f0*/  BPT.TRAP 0x1 ;  /* 0x000000040000795c */ /* 0x000fe20000300000 */
.L_x_209:
[----:B------:R-:W0:Y:S01]  /*9400*/  S2R R3, SR_CgaCtaId ;  /* 0x0000000000037919 */ /* 0x000e220000008800 */
[----:B------:R-:W-:-:S04]  /*9410*/  MOV R2, 0x400 ;  /* 0x0000040000027802 */ /* 0x000fc80000000f00 */
[----:B0-----:R-:W-:Y:S02]  /*9420*/  LEA R3, R3, R2, 0x18 ;  /* 0x0000000203037211 */ /* 0x001fe400078ec0ff */
[----:B------:R-:W-:-:S03]  /*9430*/  SHF.L.U32 R2, R0, 0x1f, RZ ;  /* 0x0000001f00027819 */ /* 0x000fc600000006ff */
[----:B------:R-:W-:-:S04]  /*9440*/  VIADD R3, R3, 0x68 ;  /* 0x0000006803037836 */ /* 0x000fc80000000000 */
[C---:B------:R-:W-:Y:S02]  /*9450*/  IMAD R7, R12.reuse, 0x8, R3 ;  /* 0x000000080c077824 */ /* 0x040fe400078e0203 */
[----:B------:R-:W-:Y:S02]  /*9460*/  VIADD R12, R12, 0x1 ;  /* 0x000000010c0c7836 */ /* 0x000fe40000000000 */
[----:B------:R-:W0:Y:S03]  /*9470*/  SYNCS.PHASECHK.TRANS64.TRYWAIT P0, [R7+URZ], R2 ;  /* 0x00000002070075a7 */ /* 0x000e26000800017f */
[----:B------:R-:W-:-:S04]  /*9480*/  ISETP.NE.AND P1, PT, R12, 0xd, PT ;  /* 0x0000000d0c00780c */ /* 0x000fc80003f25270 */
[----:B------:R-:W-:Y:S02]  /*9490*/  SEL R5, RZ, 0x1, P1 ;  /* 0x00000001ff057807 */ /* 0x000fe40000800000 */
[----:B------:R-:W-:Y:S02]  /*94a0*/  SEL R12, R12, RZ, P1 ;  /* 0x000000ff0c0c7207 */ /* 0x000fe40000800000 */
[----:B------:R-:W-:-:S03]  /*94b0*/  LOP3.LUT R5, R0, R5, RZ, 0x3c, !PT ;  /* 0x0000000500057212 */ /* 0x000fc600078e3cff */
[----:B------:R-:W-:Y:S01]  /*94c0*/  IMAD R9, R12, 0x8, R3 ;  /* 0x000000080c097824 */ /* 0x000fe200078e0203 */
[----:B------:R-:W-:Y:S01]  /*94d0*/  SHF.L.U32 R4, R5, 0x1f, RZ ;  /* 0x0000001f05047819 */ /* 0x000fe200000006ff */
[----:B0-----:R-:W-:Y:S06]  /*94e0*/  @!P0 BRA `(.L_x_210) ;  /* 0x0000000800248947 */ /* 0x001fec0003800000 */
.L_x_230:
[----:B------:R-:W1:Y:S01]  /*94f0*/  SYNCS.PHASECHK.TRANS64.TRYWAIT P0, [R9+URZ], R4 ;  /* 0x00000004090075a7 */ /* 0x000e62000800017f */
[----:B------:R-:W-:-:S05]  /*9500*/  VIADD R0, R12, 0x1 ;  /* 0x000000010c007836 */ /* 0x000fca0000000000 */
[----:B------:R-:W-:-:S04]  /*9510*/  ISETP.NE.AND P1, PT, R0, 0xd, PT ;  /* 0x0000000d0000780c */ /* 0x000fc80003f25270 */
[----:B0-----:R-:W-:Y:S02]  /*9520*/  SEL R2, RZ, 0x1, P1 ;  /* 0x00000001ff027807 */ /* 0x001fe40000800000 */
[----:B------:R-:W-:Y:S02]  /*9530*/  SEL R0, R0, RZ, P1 ;  /* 0x000000ff00007207 */ /* 0x000fe40000800000 */
[----:B------:R-:W-:-:S03]  /*9540*/  LOP3.LUT R7, R5, R2, RZ, 0x3c, !PT ;  /* 0x0000000205077212 */ /* 0x000fc600078e3cff */
[----:B------:R-:W-:Y:S01]  /*9550*/  IMAD R6, R0, 0x8, R3 ;  /* 0x0000000800067824 */ /* 0x000fe200078e0203 */
[----:B------:R-:W-:Y:S01]  /*9560*/  SHF.L.U32 R5, R7, 0x1f, RZ ;  /* 0x0000001f07057819 */ /* 0x000fe200000006ff */
[----:B-1----:R-:W-:Y:S06]  /*9570*/  @!P0 BRA `(.L_x_211) ;  /* 0x0000000800148947 */ /* 0x002fec0003800000 */
.L_x_231:
[----:B------:R-:W1:Y:S01]  /*9580*/  SYNCS.PHASECHK.TRANS64.TRYWAIT P0, [R6+URZ], R5 ;  /* 0x00000005060075a7 */ /* 0x000e62000800017f */
[----:B------:R-:W-:-:S05]  /*9590*/  VIADD R0, R0, 0x1 ;  /* 0x0000000100007836 */ /* 0x000fca0000000000 */
[----:B------:R-:W-:-:S04]  /*95a0*/  ISETP.NE.AND P1, PT, R0, 0xd, PT ;  /* 0x0000000d0000780c */ /* 0x000fc80003f25270 */
[----:B------:R-:W-:Y:S02]  /*95b0*/  SEL R2, RZ, 0x1, P1 ;  /* 0x00000001ff027807 */ /* 0x000fe40000800000 */
[----:B------:R-:W-:Y:S02]  /*95c0*/  SEL R0, R0, RZ, P1 ;  /* 0x000000ff00007207 */ /* 0x000fe40000800000 */
[----:B------:R-:W-:-:S03]  /*95d0*/  LOP3.LUT R7, R7, R2, RZ, 0x3c, !PT ;  /* 0x0000000207077212 */ /* 0x000fc600078e3cff */
[----:B0-----:R-:W-:Y:S01]  /*95e0*/  IMAD R9, R0, 0x8, R3 ;  /* 0x0000000800097824 */ /* 0x001fe200078e0203 */
[----:B------:R-:W-:Y:S01]  /*95f0*/  SHF.L.U32 R4, R7, 0x1f, RZ ;  /* 0x0000001f07047819 */ /* 0x000fe200000006ff */
[----:B-1----:R-:W-:Y:S06]  /*9600*/  @!P0 BRA `(.L_x_212) ;  /* 0x0000000800048947 */ /* 0x002fec0003800000 */
.L_x_232:
        /* <DEDUP_REMOVED lines=9> */
.L_x_233:
        /* <DEDUP_REMOVED lines=9> */
.L_x_234:
        /* <DEDUP_REMOVED lines=9> */
.L_x_235:
        /* <DEDUP_REMOVED lines=9> */
.L_x_236:
        /* <DEDUP_REMOVED lines=9> */
.L_x_237:
        /* <DEDUP_REMOVED lines=9> */
.L_x_238:
        /* <DEDUP_REMOVED lines=9> */
.L_x_239:
        /* <DEDUP_REMOVED lines=9> */
.L_x_240:
[----:B------:R-:W1:Y:S01]  /*9a90*/  SYNCS.PHASECHK.TRANS64.TRYWAIT P0, [R9+URZ], R4 ;  /* 0x00000004090075a7 */ /* 0x000e62000800017f */
[----:B------:R-:W-:-:S05]  /*9aa0*/  VIADD R0, R0, 0x1 ;  /* 0x0000000100007836 */ /* 0x000fca0000000000 */
[----:B------:R-:W-:-:S04]  /*9ab0*/  ISETP.NE.AND P1, PT, R0, 0xd, PT ;  /* 0x0000000d0000780c */ /* 0x000fc80003f25270 */
[----:B------:R-:W-:Y:S02]  /*9ac0*/  SEL R2, RZ, 0x1, P1 ;  /* 0x00000001ff027807 */ /* 0x000fe40000800000 */
[----:B------:R-:W-:Y:S02]  /*9ad0*/  SEL R0, R0, RZ, P1 ;  /* 0x000000ff00007207 */ /* 0x000fe40000800000 */
[----:B------:R-:W-:Y:S01]  /*9ae0*/  LOP3.LUT R2, R7, R2, RZ, 0x3c, !PT ;  /* 0x0000000207027212 */ /* 0x000fe200078e3cff */
[----:B-1----:R-:W-:Y:S06]  /*9af0*/  @!P0 BRA `(.L_x_221) ;  /* 0x00000004007c8947 */ /* 0x002fec0003800000 */
.L_x_241:
[----:B------:R-:W-:Y:S01]  /*9b00*/  IMAD R3, R0, 0x8, R3 ;  /* 0x0000000800037824 */ /* 0x000fe200078e0203 */
[----:B------:R-:W-:-:S07]  /*9b10*/  SHF.L.U32 R0, R2, 0x1f, RZ ;  /* 0x0000001f02007819 */ /* 0x000fce00000006ff */
.L_x_222:
[----:B--2---:R2:W3:Y:S02]  /*9b20*/  SYNCS.PHASECHK.TRANS64.TRYWAIT P0, [R3+URZ], R0 ;  /* 0x00000000030075a7 */ /* 0x0044e4000800017f */
[----:B---3--:R-:W-:Y:S05]  /*9b30*/  @!P0 NANOSLEEP.SYNCS 0x989680 ;  /* 0x009896800000895d */ /* 0x008fea0003900000 */
[----:B------:R-:W3:Y:S02]  /*9b40*/  @!P0 SYNCS.PHASECHK.TRANS64 P0, [R3+URZ], R0 ;  /* 0x00000000030085a7 */ /* 0x000ee4000800007f */
[----:B---3--:R-:W-:Y:S05]  /*9b50*/  @!P0 BRA `(.L_x_222) ;  /* 0xfffffffc00f08947 */ /* 0x008fea000383ffff */
.L_x_208:
[----:B------:R-:W-:Y:S05]  /*9b60*/  BSYNC B0 ;  /* 0x0000000000007941 */ /* 0x000fea0003800000 */
.L_x_207:
[----:B------:R-:W-:Y:S05]  /*9b70*/  EXIT ;  /* 0x000000000000794d */ /* 0x000fea0003800000 */
.L_x_18:
[----:B---3--:R3:W4:Y:S02]  /*9b80*/  SYNCS.PHASECHK.TRANS64.TRYWAIT P1, [R3+URZ], R0 ;  /* 0x00000000030075a7 */ /* 0x008724000802017f */
[----:B----4-:R-:W-:Y:S05]  /*9b90*/  @!P1 NANOSLEEP.SYNCS 0x989680 ;  /* 0x009896800000995d */ /* 0x010fea0003900000 */
[----:B------:R-:W4:Y:S02]  /*9ba0*/  @!P1 SYNCS.PHASECHK.TRANS64 P1, [R3+URZ], R0 ;  /* 0x00000000030095a7 */ /* 0x000f24000802007f */
[----:B----4-:R-:W-:Y:S05]  /*9bb0*/  @!P1 BRA `(.L_x_18) ;  /* 0xfffffffc00f09947 */ /* 0x010fea000383ffff */
[----:B------:R-:W-:Y:S05]  /*9bc0*/  BRA `(.L_x_17) ;  /* 0xffffff7400e47947 */ /* 0x000fea000383ffff */
.L_x_23:
[----:B-1----:R-:W-:-:S04]  /*9bd0*/  IMAD.U32 R5, RZ, RZ, UR8 ;  /* 0x00000008ff057e24 */ /* 0x002fc8000f8e00ff */
[----:B------:R1:W2:Y:S03]  /*9be0*/  SYNCS.PHASECHK.TRANS64.TRYWAIT P1, [R5+URZ], R4 ;  /* 0x00000004050075a7 */ /* 0x0002a6000802017f */
[----:B--2---:R-:W-:Y:S05]  /*9bf0*/  @!P1 NANOSLEEP.SYNCS 0x989680 ;  /* 0x009896800000995d */ /* 0x004fea0003900000 */
[----:B------:R-:W2:Y:S02]  /*9c00*/  @!P1 SYNCS.PHASECHK.TRANS64 P1, [R5+URZ], R4 ;  /* 0x00000004050095a7 */ /* 0x000ea4000802007f */
[----:B--2---:R-:W-:Y:S05]  /*9c10*/  @!P1 BRA `(.L_x_23) ;  /* 0xfffffffc00ec9947 */ /* 0x004fea000383ffff */
[----:B------:R-:W-:Y:S05]  /*9c20*/  BRA `(.L_x_22) ;  /* 0xffffff8000307947 */ /* 0x000fea000383ffff */
.L_x_194:
[----:B------:R-:W-:Y:S01]  /*9c30*/  BSSY B1, `(.L_x_223) ;  /* 0x0000006000017945 */ /* 0x000fe20003800000 */
[----:B------:R-:W-:-:S07]  /*9c40*/  IMAD.MOV.U32 R15, RZ, RZ, -0x1 ;  /* 0xffffffffff0f7424 */ /* 0x000fce00078e00ff */
[----:B------:R-:W-:Y:S05]  /*9c50*/  WARPSYNC.COLLECTIVE R15, `(.L_x_224) ;  /* 0x000000000f0c7348 */ /* 0x000fea0003c00000 */
[----:B------:R-:W-:Y:S02]  /*9c60*/  ELECT P6, UR62, PT ;  /* 0x00000000003e782f */ /* 0x000fe400038c0000 */
[----:B------:R-:W-:Y:S01]  /*9c70*/  MOV R14, UR62 ;  /* 0x0000003e000e7c02 */ /* 0x000fe20008000f00 */
[----:B------:R-:W-:Y:S10]  /*9c80*/  ENDCOLLECTIVE ;  /* 0x000000000000791b */ /* 0x000ff40003800000 */
.L_x_224:
[----:B------:R-:W-:Y:S05]  /*9c90*/  BSYNC B1 ;  /* 0x0000000000017941 */ /* 0x000fea0003800000 */
.L_x_223:
[----:B------:R-:W-:Y:S05]  /*9ca0*/  BRA `(.L_x_225) ;  /* 0xffffffec00047947 */ /* 0x000fea000383ffff */
.L_x_197:
[----:B0-----:R0:W1:Y:S02]  /*9cb0*/  SYNCS.PHASECHK.TRANS64.TRYWAIT P1, [R14+URZ+0x68], R7 ;  /* 0x000068070e0075a7 */ /* 0x001064000802017f */
[----:B-1----:R-:W-:Y:S05]  /*9cc0*/  @!P1 NANOSLEEP.SYNCS 0x989680 ;  /* 0x009896800000995d */ /* 0x002fea0003900000 */
[----:B------:R-:W1:Y:S02]  /*9cd0*/  @!P1 SYNCS.PHASECHK.TRANS64 P1, [R14+URZ+0x68], R7 ;  /* 0x000068070e0095a7 */ /* 0x000e64000802007f */
[----:B-1----:R-:W-:Y:S05]  /*9ce0*/  @!P1 BRA `(.L_x_197) ;  /* 0xfffffffc00f09947 */ /* 0x002fea000383ffff */
[----:B------:R-:W-:Y:S05]  /*9cf0*/  BRA `(.L_x_226) ;  /* 0xffffffec00387947 */ /* 0x000fea000383ffff */
.L_x_206:
[----:B------:R-:W-:Y:S01]  /*9d00*/  BSSY B0, `(.L_x_227) ;  /* 0x0000006000007945 */ /* 0x000fe20003800000 */
[----:B------:R-:W-:-:S07]  /*9d10*/  IMAD.MOV.U32 R15, RZ, RZ, -0x1 ;  /* 0xffffffffff0f7424 */ /* 0x000fce00078e00ff */
[----:B------:R-:W-:Y:S05]  /*9d20*/  WARPSYNC.COLLECTIVE R15, `(.L_x_228) ;  /* 0x000000000f0c7348 */ /* 0x000fea0003c00000 */
[----:B------:R-:W-:Y:S02]  /*9d30*/  ELECT P6, UR62, PT ;  /* 0x00000000003e782f */ /* 0x000fe400038c0000 */
[----:B------:R-:W-:Y:S01]  /*9d40*/  MOV R14, UR62 ;  /* 0x0000003e000e7c02 */ /* 0x000fe20008000f00 */
[----:B------:R-:W-:Y:S10]  /*9d50*/  ENDCOLLECTIVE ;  /* 0x000000000000791b */ /* 0x000ff40003800000 */
.L_x_228:
[----:B------:R-:W-:Y:S05]  /*9d60*/  BSYNC B0 ;  /* 0x0000000000007941 */ /* 0x000fea0003800000 */
.L_x_227:
[----:B------:R-:W-:Y:S05]  /*9d70*/  BRA `(.L_x_229) ;  /* 0xfffffff400887947 */ /* 0x000fea000383ffff */
.L_x_210:
[----:B0-----:R0:W1:Y:S02]  /*9d80*/  SYNCS.PHASECHK.TRANS64.TRYWAIT P0, [R7+URZ], R2 ;  /* 0x00000002070075a7 */ /* 0x001064000800017f */
[----:B-1----:R-:W-:Y:S05]  /*9d90*/  @!P0 NANOSLEEP.SYNCS 0x989680 ;  /* 0x009896800000895d */ /* 0x002fea0003900000 */
[----:B------:R-:W1:Y:S02]  /*9da0*/  @!P0 SYNCS.PHASECHK.TRANS64 P0, [R7+URZ], R2 ;  /* 0x00000002070085a7 */ /* 0x000e64000800007f */
[----:B-1----:R-:W-:Y:S05]  /*9db0*/  @!P0 BRA `(.L_x_210) ;  /* 0xfffffffc00f08947 */ /* 0x002fea000383ffff */
[----:B------:R-:W-:Y:S05]  /*9dc0*/  BRA `(.L_x_230) ;  /* 0xfffffff400c87947 */ /* 0x000fea000383ffff */
.L_x_211:
[----:B0-----:R0:W1:Y:S02]  /*9dd0*/  SYNCS.PHASECHK.TRANS64.TRYWAIT P0, [R9+URZ], R4 ;  /* 0x00000004090075a7 */ /* 0x001064000800017f */
[----:B-1----:R-:W-:Y:S05]  /*9de0*/  @!P0 NANOSLEEP.SYNCS 0x989680 ;  /* 0x009896800000895d */ /* 0x002fea0003900000 */
[----:B------:R-:W1:Y:S02]  /*9df0*/  @!P0 SYNCS.PHASECHK.TRANS64 P0, [R9+URZ], R4 ;  /* 0x00000004090085a7 */ /* 0x000e64000800007f */
[----:B-1----:R-:W-:Y:S05]  /*9e00*/  @!P0 BRA `(.L_x_211) ;  /* 0xfffffffc00f08947 */ /* 0x002fea000383ffff */
[----:B------:R-:W-:Y:S05]  /*9e10*/  BRA `(.L_x_231) ;  /* 0xfffffff400d87947 */ /* 0x000fea000383ffff */
.L_x_212:
[----:B0-----:R0:W1:Y:S02]  /*9e20*/  SYNCS.PHASECHK.TRANS64.TRYWAIT P0, [R6+URZ], R5 ;  /* 0x00000005060075a7 */ /* 0x001064000800017f */
[----:B-1----:R-:W-:Y:S05]  /*9e30*/  @!P0 NANOSLEEP.SYNCS 0x989680 ;  /* 0x009896800000895d */ /* 0x002fea0003900000 */
[----:B------:R-:W1:Y:S02]  /*9e40*/  @!P0 SYNCS.PHASECHK.TRANS64 P0, [R6+URZ], R5 ;  /* 0x00000005060085a7 */ /* 0x000e64000800007f */
[----:B-1----:R-:W-:Y:S05]  /*9e50*/  @!P0 BRA `(.L_x_212) ;  /* 0xfffffffc00f08947 */ /* 0x002fea000383ffff */
[----:B------:R-:W-:Y:S05]  /*9e60*/  BRA `(.L_x_232) ;  /* 0xfffffff400e87947 */ /* 0x000fea000383ffff */
.L_x_213:
[----:B0-----:R0:W1:Y:S02]  /*9e70*/  SYNCS.PHASECHK.TRANS64.TRYWAIT P0, [R9+URZ], R4 ;  /* 0x00000004090075a7 */ /* 0x001064000800017f */
[----:B-1----:R-:W-:Y:S05]  /*9e80*/  @!P0 NANOSLEEP.SYNCS 0x989680 ;  /* 0x009896800000895d */ /* 0x002fea0003900000 */
[----:B------:R-:W1:Y:S02]  /*9e90*/  @!P0 SYNCS.PHASECHK.TRANS64 P0, [R9+URZ], R4 ;  /* 0x00000004090085a7 */ /* 0x000e64000800007f */
[----:B-1----:R-:W-:Y:S05]  /*9ea0*/  @!P0 BRA `(.L_x_213) ;  /* 0xfffffffc00f08947 */ /* 0x002fea000383ffff */
[----:B------:R-:W-:Y:S05]  /*9eb0*/  BRA `(.L_x_233) ;  /* 0xfffffff400f87947 */ /* 0x000fea000383ffff */
.L_x_214:
[----:B0-----:R0:W1:Y:S02]  /*9ec0*/  SYNCS.PHASECHK.TRANS64.TRYWAIT P0, [R6+URZ], R5 ;  /* 0x00000005060075a7 */ /* 0x001064000800017f */
[----:B-1----:R-:W-:Y:S05]  /*9ed0*/  @!P0 NANOSLEEP.SYNCS 0x989680 ;  /* 0x009896800000895d */ /* 0x002fea0003900000 */
[----:B------:R-:W1:Y:S02]  /*9ee0*/  @!P0 SYNCS.PHASECHK.TRANS64 P0, [R6+URZ], R5 ;  /* 0x00000005060085a7 */ /* 0x000e64000800007f */
[----:B-1----:R-:W-:Y:S05]  /*9ef0*/  @!P0 BRA `(.L_x_214) ;  /* 0xfffffffc00f08947 */ /* 0x002fea000383ffff */
[----:B------:R-:W-:Y:S05]  /*9f00*/  BRA `(.L_x_234) ;  /* 0xfffffff800087947 */ /* 0x000fea000383ffff */
.L_x_215:
[----:B0-----:R0:W1:Y:S02]  /*9f10*/  SYNCS.PHASECHK.TRANS64.TRYWAIT P0, [R9+URZ], R4 ;  /* 0x00000004090075a7 */ /* 0x001064000800017f */
[----:B-1----:R-:W-:Y:S05]  /*9f20*/  @!P0 NANOSLEEP.SYNCS 0x989680 ;  /* 0x009896800000895d */ /* 0x002fea0003900000 */
[----:B------:R-:W1:Y:S02]  /*9f30*/  @!P0 SYNCS.PHASECHK.TRANS64 P0, [R9+URZ], R4 ;  /* 0x00000004090085a7 */ /* 0x000e64000800007f */
[----:B-1----:R-:W-:Y:S05]  /*9f40*/  @!P0 BRA `(.L_x_215) ;  /* 0xfffffffc00f08947 */ /* 0x002fea000383ffff */
[----:B------:R-:W-:Y:S05]  /*9f50*/  BRA `(.L_x_235) ;  /* 0xfffffff800187947 */ /* 0x000fea000383ffff */
.L_x_216:
[----:B0-----:R0:W1:Y:S02]  /*9f60*/  SYNCS.PHASECHK.TRANS64.TRYWAIT P0, [R6+URZ], R5 ;  /* 0x00000005060075a7 */ /* 0x001064000800017f */
[----:B-1----:R-:W-:Y:S05]  /*9f70*/  @!P0 NANOSLEEP.SYNCS 0x989680 ;  /* 0x009896800000895d */ /* 0x002fea0003900000 */
[----:B------:R-:W1:Y:S02]  /*9f80*/  @!P0 SYNCS.PHASECHK.TRANS64 P0, [R6+URZ], R5 ;  /* 0x00000005060085a7 */ /* 0x000e64000800007f */
[----:B-1----:R-:W-:Y:S05]  /*9f90*/  @!P0 BRA `(.L_x_216) ;  /* 0xfffffffc00f08947 */ /* 0x002fea000383ffff */
[----:B------:R-:W-:Y:S05]  /*9fa0*/  BRA `(.L_x_236) ;  /* 0xfffffff800287947 */ /* 0x000fea000383ffff */
.L_x_217:
[----:B0-----:R0:W1:Y:S02]  /*9fb0*/  SYNCS.PHASECHK.TRANS64.TRYWAIT P0, [R9+URZ], R4 ;  /* 0x00000004090075a7 */ /* 0x001064000800017f */
[----:B-1----:R-:W-:Y:S05]  /*9fc0*/  @!P0 NANOSLEEP.SYNCS 0x989680 ;  /* 0x009896800000895d */ /* 0x002fea0003900000 */
[----:B------:R-:W1:Y:S02]  /*9fd0*/  @!P0 SYNCS.PHASECHK.TRANS64 P0, [R9+URZ], R4 ;  /* 0x00000004090085a7 */ /* 0x000e64000800007f */
[----:B-1----:R-:W-:Y:S05]  /*9fe0*/  @!P0 BRA `(.L_x_217) ;  /* 0xfffffffc00f08947 */ /* 0x002fea000383ffff */
[----:B------:R-:W-:Y:S05]  /*9ff0*/  BRA `(.L_x_237) ;  /* 0xfffffff800387947 */ /* 0x000fea000383ffff */
.L_x_218:
[----:B0-----:R0:W1:Y:S02]  /*a000*/  SYNCS.PHASECHK.TRANS64.TRYWAIT P0, [R6+URZ], R5 ;  /* 0x00000005060075a7 */ /* 0x001064000800017f */
[----:B-1----:R-:W-:Y:S05]  /*a010*/  @!P0 NANOSLEEP.SYNCS 0x989680 ;  /* 0x009896800000895d */ /* 0x002fea0003900000 */
[----:B------:R-:W1:Y:S02]  /*a020*/  @!P0 SYNCS.PHASECHK.TRANS64 P0, [R6+URZ], R5 ;  /* 0x00000005060085a7 */ /* 0x000e64000800007f */
[----:B-1----:R-:W-:Y:S05]  /*a030*/  @!P0 BRA `(.L_x_218) ;  /* 0xfffffffc00f08947 */ /* 0x002fea000383ffff */
[----:B------:R-:W-:Y:S05]  /*a040*/  BRA `(.L_x_238) ;  /* 0xfffffff800487947 */ /* 0x000fea000383ffff */
.L_x_219:
[----:B0-----:R0:W1:Y:S02]  /*a050*/  SYNCS.PHASECHK.TRANS64.TRYWAIT P0, [R9+URZ], R4 ;  /* 0x00000004090075a7 */ /* 0x001064000800017f */
[----:B-1----:R-:W-:Y:S05]  /*a060*/  @!P0 NANOSLEEP.SYNCS 0x989680 ;  /* 0x009896800000895d */ /* 0x002fea0003900000 */
[----:B------:R-:W1:Y:S02]  /*a070*/  @!P0 SYNCS.PHASECHK.TRANS64 P0, [R9+URZ], R4 ;  /* 0x00000004090085a7 */ /* 0x000e64000800007f */
[----:B-1----:R-:W-:Y:S05]  /*a080*/  @!P0 BRA `(.L_x_219) ;  /* 0xfffffffc00f08947 */ /* 0x002fea000383ffff */
[----:B------:R-:W-:Y:S05]  /*a090*/  BRA `(.L_x_239) ;  /* 0xfffffff800587947 */ /* 0x000fea000383ffff */
.L_x_220:
[----:B0-----:R0:W1:Y:S02]  /*a0a0*/  SYNCS.PHASECHK.TRANS64.TRYWAIT P0, [R6+URZ], R5 ;  /* 0x00000005060075a7 */ /* 0x001064000800017f */
[----:B-1----:R-:W-:Y:S05]  /*a0b0*/  @!P0 NANOSLEEP.SYNCS 0x989680 ;  /* 0x009896800000895d */ /* 0x002fea0003900000 */
[----:B------:R-:W1:Y:S02]  /*a0c0*/  @!P0 SYNCS.PHASECHK.TRANS64 P0, [R6+URZ], R5 ;  /* 0x00000005060085a7 */ /* 0x000e64000800007f */
[----:B-1----:R-:W-:Y:S05]  /*a0d0*/  @!P0 BRA `(.L_x_220) ;  /* 0xfffffffc00f08947 */ /* 0x002fea000383ffff */
[----:B------:R-:W-:Y:S05]  /*a0e0*/  BRA `(.L_x_240) ;  /* 0xfffffff800687947 */ /* 0x000fea000383ffff */
.L_x_221:
[----:B-1----:R1:W2:Y:S02]  /*a0f0*/  SYNCS.PHASECHK.TRANS64.TRYWAIT P0, [R9+URZ], R4 ;  /* 0x00000004090075a7 */ /* 0x0022a4000800017f */
[----:B--2---:R-:W-:Y:S05]  /*a100*/  @!P0 NANOSLEEP.SYNCS 0x989680 ;  /* 0x009896800000895d */ /* 0x004fea0003900000 */
[----:B------:R-:W2:Y:S02]  /*a110*/  @!P0 SYNCS.PHASECHK.TRANS64 P0, [R9+URZ], R4 ;  /* 0x00000004090085a7 */ /* 0x000ea4000800007f */
[----:B--2---:R-:W-:Y:S05]  /*a120*/  @!P0 BRA `(.L_x_221) ;  /* 0xfffffffc00f08947 */ /* 0x004fea000383ffff */
[----:B------:R-:W-:Y:S05]  /*a130*/  BRA `(.L_x_241) ;  /* 0xfffffff800707947 */ /* 0x000fea000383ffff */
.L_x_242:
[----:B------:R-:W-:-:S00]  /*a140*/  BRA `(.L_x_242) ;  /* 0xfffffffc00fc7947 */ /* 0x000fc0000383ffff */
[----:B------:R-:W-:-:S00]  /*a150*/  NOP ;  /* 0x0000000000007918 */ /* 0x000fc00000000000 */
        /* <DEDUP_REMOVED lines=10> */
.L_x_243:


//--------------------- .nv.global.init           --------------------------
	.section	.nv.global.init,"aw",@progbits
.nv.global.init:
	.type		$str$22,@object
	.size		$str$22,($str$23 - $str$22)
$str$22:
        /*0000*/ 	.byte	0x6b, 0x5f, 0x74, 0x69, 0x6c, 0x65, 0x5f, 0x63, 0x6f, 0x75, 0x6e, 0x74, 0x20, 0x3e, 0x3d, 0x20
        /*0010*/ 	.byte	0x31, 0x00
	.type		$str$23,@object
	.size		$str$23,(__unnamed_1 - $str$23)
$str$23:
        /*0012*/ 	.byte	0x2f, 0x74, 0x6d, 0x70, 0x2f, 0x63, 0x75, 0x74, 0x6c, 0x61, 0x73, 0x73, 0x5f, 0x73, 0x77, 0x65
        /*0022*/ 	.byte	0x65, 0x70, 0x5f, 0x73, 0x72, 0x63, 0x2f, 0x69, 0x6e, 0x63, 0x6c, 0x75, 0x64, 0x65, 0x2f, 0x63
        /*0032*/ 	.byte	0x75, 0x74, 0x6c, 0x61, 0x73, 0x73, 0x2f, 0x67, 0x65, 0x6d, 0x6d, 0x2f, 0x63, 0x6f, 0x6c, 0x6c
        /*0042*/ 	.byte	0x65, 0x63, 0x74, 0x69, 0x76, 0x65, 0x2f, 0x73, 0x6d, 0x39, 0x30, 0x5f, 0x6d, 0x6d, 0x61, 0x5f
        /*0052*/ 	.byte	0x74, 0x6d, 0x61, 0x5f, 0x67, 0x6d, 0x6d, 0x61, 0x5f, 0x73, 0x73, 0x5f, 0x77, 0x61, 0x72, 0x70
        /*0062*/ 	.byte	0x73, 0x70, 0x65, 0x63, 0x69, 0x61, 0x6c, 0x69, 0x7a, 0x65, 0x64, 0x2e, 0x68, 0x70, 0x70, 0x00
	.type		__unnamed_1,@object
	.size		__unnamed_1,(.L_0 - __unnamed_1)
__unnamed_1:
        /*0072*/ 	.byte	0x76, 0x6f, 0x69, 0x64, 0x20, 0x63, 0x75, 0x74, 0x6c, 0x61, 0x73, 0x73, 0x3a, 0x3a, 0x67, 0x65
        /* <DEDUP_REMOVED lines=180> */
        /*0bc2*/ 	.byte	0x74, 0x79, 0x5d, 0x00
.L_0:


//--------------------- .nv.shared._ZN7cutlass13device_kernelINS_4gemm6kernel13GemmUniversalIN4cute5tupleIJiiiiEEENS1_10collective13CollectiveMmaINS1_34MainloopSm90TmaGmmaWarpSpecializedILi13ENS5_IJNS4_1CILi1EEESB_SB_EEENS1_35KernelTmaWarpSpecializedCooperativeEEENS5_IJNSA_ILi192EEENSA_ILi80EEENSA_ILi32EEEEEENS_10bfloat16_tENS5_IJlSB_lEEESJ_SK_NS4_8TiledMMAINS4_8MMA_AtomIJNS4_4SM904GMMA27MMA_64x16x16_F32BF16BF16_SSILNSO_5MajorE0ELSQ_0ELNSO_7ScaleInE1ELSR_1EEEEEENS4_6LayoutINS5_IJNSA_ILi2EEESB_SB_EEENS5_IJSB_NSA_ILi0EEESX_EEEEENS5_IJNS4_10UnderscoreES10_S10_EEEEENS4_13SM90_TMA_LOADENS4_14ComposedLayoutINS4_7SwizzleILi2ELi4ELi3EEENS4_18smem_ptr_flag_bitsILi16EEENSU_INS5_IJNSA_ILi8EEESH_EEENS5_IJSH_SB_EEEEEEEvNS4_8identityES13_S1D_vS1E_EENS_8epilogue10collective6detail29Sm90TmaWarpSpecializedAdapterINS1H_15DefaultEpilogueISJ_SK_SK_NS1G_6thread17LinearCombinationISJ_Li1EffLNS1L_9ScaleType4KindE0ELNS_15FloatRoundStyleE2ESJ_EENS1_15EpilogueDefaultEEEEEvvEEEEvNT_6ParamsE --------------------------
	.section	.nv.shared._ZN7cutlass13device_kernelINS_4gemm6kernel13GemmUniversalIN4cute5tupleIJiiiiEEENS1_10collective13CollectiveMmaINS1_34MainloopSm90TmaGmmaWarpSpecializedILi13ENS5_IJNS4_1CILi1EEESB_SB_EEENS1_35KernelTmaWarpSpecializedCooperativeEEENS5_IJNSA_ILi192EEENSA_ILi80EEENSA_ILi32EEEEEENS_10bfloat16_tENS5_IJlSB_lEEESJ_SK_NS4_8TiledMMAINS4_8MMA_AtomIJNS4_4SM904GMMA27MMA_64x16x16_F32BF16BF16_SSILNSO_5MajorE0ELSQ_0ELNSO_7ScaleInE1ELSR_1EEEEEENS4_6LayoutINS5_IJNSA_ILi2EEESB_SB_EEENS5_IJSB_NSA_ILi0EEESX_EEEEENS5_IJNS4_10UnderscoreES10_S10_EEEEENS4_13SM90_TMA_LOADENS4_14ComposedLayoutINS4_7SwizzleILi2ELi4ELi3EEENS4_18smem_ptr_flag_bitsILi16EEENSU_INS5_IJNSA_ILi8EEESH_EEENS5_IJSH_SB_EEEEEEEvNS4_8identityES13_S1D_vS1E_EENS_8epilogue10collective6detail29Sm90TmaWarpSpecializedAdapterINS1H_15DefaultEpilogueISJ_SK_SK_NS1G_6thread17LinearCombinationISJ_Li1EffLNS1L_9ScaleType4KindE0ELNS_15FloatRoundStyleE2ESJ_EENS1_15EpilogueDefaultEEEEEvvEEEEvNT_6ParamsE,"aw",@nobits
	.sectionflags	@""
	.align	16
	.zero		1024


//--------------------- .nv.shared.reserved.0     --------------------------
	.section	.nv.shared.reserved.0,"aw",@nobits
	.weak		__nv_reservedSMEM_offset_0_alias
	.size		__nv_reservedSMEM_offset_0_alias, 0, 0
	.other		__nv_reservedSMEM_offset_0_alias,@"STO_CUDA_RESERVED_SHARED STV_DEFAULT"
__nv_reservedSMEM_offset_0_alias:
	.zero		0


//--------------------- .nv.global                --------------------------
	.section	.nv.global,"aw",@nobits
.nv.global:
	.type		_ZN40_INTERNAL_eb11d19e_4_k_cu_6442f406_163654cute1_E,@object
	.size		_ZN40_INTERNAL_eb11d19e_4_k_cu_6442f406_163654cute1_E,(_ZN40_INTERNAL_eb11d19e_4_k_cu_6442f406_163654cuda3std3__45__cpo6cbeginE - _ZN40_INTERNAL_eb11d19e_4_k_cu_6442f406_163654cute1_E)
_ZN40_INTERNAL_eb11d19e_4_k_cu_6442f406_163654cute1_E:
	.zero		1
	.type		_ZN40_INTERNAL_eb11d19e_4_k_cu_6442f406_163654cuda3std3__45__cpo6cbeginE,@object
	.size		_ZN40_INTERNAL_eb11d19e_4_k_cu_6442f406_163654cuda3std3__45__cpo6cbeginE,(_ZN40_INTERNAL_eb11d19e_4_k_cu_6442f406_163654cuda3std3__48in_placeE - _ZN40_INTERNAL_eb11d19e_4_k_cu_6442f406_163654cuda3std3__45__cpo6cbeginE)
_ZN40_INTERNAL_eb11d19e_4_k_cu_6442f406_163654cuda3std3__45__cpo6cbeginE:
	.zero		1
	.type		_ZN40_INTERNAL_eb11d19e_4_k_cu_6442f406_163654cuda3std3__48in_placeE,@object
	.size		_ZN40_INTERNAL_eb11d19e_4_k_cu_6442f406_163654cuda3std3__48in_placeE,(_ZN40_INTERNAL_eb11d19e_4_k_cu_6442f406_163654cuda3std6ranges3__45__cpo9iter_moveE - _ZN40_INTERNAL_eb11d19e_4_k_cu_6442f406_163654cuda3std3__48in_placeE)
_ZN40_INTERNAL_eb11d19e_4_k_cu_6442f406_163654cuda3std3__48in_placeE:
	.zero		1
	.type		_ZN40_INTERNAL_eb11d19e_4_k_cu_6442f406_163654cuda3std6ranges3__45__cpo9iter_moveE,@object
	.size		_ZN40_INTERNAL_eb11d19e_4_k_cu_6442f406_163654cuda3std6ranges3__45__cpo9iter_moveE,(_ZN40_INTERNAL_eb11d19e_4_k_cu_6442f406_163654cuda3std3__45__cpo5beginE - _ZN40_INTERNAL_eb11d19e_4_k_cu_6442f406_163654cuda3std6ranges3__45__cpo9iter_moveE)
_ZN40_INTERNAL_eb11d19e_4_k_cu_6442f406_163654cuda3std6ranges3__45__cpo9iter_moveE:
	.zero		1
	.type		_ZN40_INTERNAL_eb11d19e_4_k_cu_6442f406_163654cuda3std3__45__cpo5beginE,@object
	.size		_ZN40_INTERNAL_eb11d19e_4_k_cu_6442f406_163654cuda3std3__45__cpo5beginE,(_ZN40_INTERNAL_eb11d19e_4_k_cu_6442f406_163654cuda3std3__442_GLOBAL__N__eb11d19e_4_k_cu_6442f406_163656ignoreE - _ZN40_INTERNAL_eb11d19e_4_k_cu_6442f406_163654cuda3std3__45__cpo5beginE)
_ZN40_INTERNAL_eb11d19e_4_k_cu_6442f406_163654cuda3std3__45__cpo5beginE:
	.zero		1
	.type		_ZN40_INTERNAL_eb11d19e_4_k_cu_6442f406_163654cuda3std3__442_GLOBAL__N__eb11d19e_4_k_cu_6442f406_163656ignoreE,@object
	.size		_ZN40_INTERNAL_eb11d19e_4_k_cu_6442f406_163654cuda3std3__442_GLOBAL__N__eb11d19e_4_k_cu_6442f406_163656ignoreE,(_ZN40_INTERNAL_eb11d19e_4_k_cu_6442f406_163654cute7productE - _ZN40_INTERNAL_eb11d19e_4_k_cu_6442f406_163654cuda3std3__442_GLOBAL__N__eb11d19e_4_k_cu_6442f406_163656ignoreE)
_ZN40_INTERNAL_eb11d19e_4_k_cu_6442f406_163654cuda3std3__442_GLOBAL__N__eb11d19e_4_k_cu_6442f406_163656ignoreE:
	.zero		1
	.type		_ZN40_INTERNAL_eb11d19e_4_k_cu_6442f406_163654cute7productE,@object
	.size		_ZN40_INTERNAL_eb11d19e_4_k_cu_6442f406_163654cute7productE,(_ZN40_INTERNAL_eb11d19e_4_k_cu_6442f406_163654cuda3std3__45__cpo3endE - _ZN40_INTERNAL_eb11d19e_4_k_cu_6442f406_163654cute7productE)
_ZN40_INTERNAL_eb11d19e_4_k_cu_6442f406_163654cute7productE:
	.zero		1
	.type		_ZN40_INTERNAL_eb11d19e_4_k_cu_6442f406_163654cuda3std3__45__cpo3endE,@object
	.size		_ZN40_INTERNAL_eb11d19e_4_k_cu_6442f406_163654cuda3std3__45__cpo3endE,(_ZN40_INTERNAL_eb11d19e_4_k_cu_6442f406_163654cuda3std3__419piecewise_constructE - _ZN40_INTERNAL_eb11d19e_4_k_cu_6442f406_163654cuda3std3__45__cpo3endE)
_ZN40_INTERNAL_eb11d19e_4_k_cu_6442f406_163654cuda3std3__45__cpo3endE:
	.zero		1
	.type		_ZN40_INTERNAL_eb11d19e_4_k_cu_6442f406_163654cuda3std3__419piecewise_constructE,@object
	.size		_ZN40_INTERNAL_eb11d19e_4_k_cu_6442f406_163654cuda3std3__419piecewise_constructE,(_ZN40_INTERNAL_eb11d19e_4_k_cu_6442f406_163654cuda3std3__45__cpo4cendE - _ZN40_INTERNAL_eb11d19e_4_k_cu_6442f406_163654cuda3std3__419piecewise_constructE)
_ZN40_INTERNAL_eb11d19e_4_k_cu_6442f406_163654cuda3std3__419piecewise_constructE:
	.zero		1
	.type		_ZN40_INTERNAL_eb11d19e_4_k_cu_6442f406_163654cuda3std3__45__cpo4cendE,@object
	.size		_ZN40_INTERNAL_eb11d19e_4_k_cu_6442f406_163654cuda3std3__45__cpo4cendE,(_ZN40_INTERNAL_eb11d19e_4_k_cu_6442f406_163654cuda3std6ranges3__45__cpo4swapE - _ZN40_INTERNAL_eb11d19e_4_k_cu_6442f406_163654cuda3std3__45__cpo4cendE)
_ZN40_INTERNAL_eb11d19e_4_k_cu_6442f406_163654cuda3std3__45__cpo4cendE:
	.zero		1
	.type		_ZN40_INTERNAL_eb11d19e_4_k_cu_6442f406_163654cuda3std6ranges3__45__cpo4swapE,@object
	.size		_ZN40_INTERNAL_eb11d19e_4_k_cu_6442f406_163654cuda3std6ranges3__45__cpo4swapE,(.L_8 - _ZN40_INTERNAL_eb11d19e_4_k_cu_6442f406_163654cuda3std6ranges3__45__cpo4swapE)
_ZN40_INTERNAL_eb11d19e_4_k_cu_6442f406_163654cuda3std6ranges3__45__cpo4swapE:
	.zero		1
.L_8:


//--------------------- .nv.constant0._ZN7cutlass13device_kernelINS_4gemm6kernel13GemmUniversalIN4cute5tupleIJiiiiEEENS1_10collective13CollectiveMmaINS1_34MainloopSm90TmaGmmaWarpSpecializedILi13ENS5_IJNS4_1CILi1EEESB_SB_EEENS1_35KernelTmaWarpSpecializedCooperativeEEENS5_IJNSA_ILi192EEENSA_ILi80EEENSA_ILi32EEEEEENS_10bfloat16_tENS5_IJlSB_lEEESJ_SK_NS4_8TiledMMAINS4_8MMA_AtomIJNS4_4SM904GMMA27MMA_64x16x16_F32BF16BF16_SSILNSO_5MajorE0ELSQ_0ELNSO_7ScaleInE1ELSR_1EEEEEENS4_6LayoutINS5_IJNSA_ILi2EEESB_SB_EEENS5_IJSB_NSA_ILi0EEESX_EEEEENS5_IJNS4_10UnderscoreES10_S10_EEEEENS4_13SM90_TMA_LOADENS4_14ComposedLayoutINS4_7SwizzleILi2ELi4ELi3EEENS4_18smem_ptr_flag_bitsILi16EEENSU_INS5_IJNSA_ILi8EEESH_EEENS5_IJSH_SB_EEEEEEEvNS4_8identityES13_S1D_vS1E_EENS_8epilogue10collective6detail29Sm90TmaWarpSpecializedAdapterINS1H_15DefaultEpilogueISJ_SK_SK_NS1G_6thread17LinearCombinationISJ_Li1EffLNS1L_9ScaleType4KindE0ELNS_15FloatRoundStyleE2ESJ_EENS1_15EpilogueDefaultEEEEEvvEEEEvNT_6ParamsE --------------------------
	.section	.nv.constant0._ZN7cutlass13device_kernelINS_4gemm6kernel13GemmUniversalIN4cute5tupleIJiiiiEEENS1_10collective13CollectiveMmaINS1_34MainloopSm90TmaGmmaWarpSpecializedILi13ENS5_IJNS4_1CILi1EEESB_SB_EEENS1_35KernelTmaWarpSpecializedCooperativeEEENS5_IJNSA_ILi192EEENSA_ILi80EEENSA_ILi32EEEEEENS_10bfloat16_tENS5_IJlSB_lEEESJ_SK_NS4_8TiledMMAINS4_8MMA_AtomIJNS4_4SM904GMMA27MMA_64x16x16_F32BF16BF16_SSILNSO_5MajorE0ELSQ_0ELNSO_7ScaleInE1ELSR_1EEEEEENS4_6LayoutINS5_IJNSA_ILi2EEESB_SB_EEENS5_IJSB_NSA_ILi0EEESX_EEEEENS5_IJNS4_10UnderscoreES10_S10_EEEEENS4_13SM90_TMA_LOADENS4_14ComposedLayoutINS4_7SwizzleILi2ELi4ELi3EEENS4_18smem_ptr_flag_bitsILi16EEENSU_INS5_IJNSA_ILi8EEESH_EEENS5_IJSH_SB_EEEEEEEvNS4_8identityES13_S1D_vS1E_EENS_8epilogue10collective6detail29Sm90TmaWarpSpecializedAdapterINS1H_15DefaultEpilogueISJ_SK_SK_NS1G_6thread17LinearCombinationISJ_Li1EffLNS1L_9ScaleType4KindE0ELNS_15FloatRoundStyleE2ESJ_EENS1_15EpilogueDefaultEEEEEvvEEEEvNT_6ParamsE,"a",@progbits
	.sectionflags	@""
	.align	4
.nv.constant0._ZN7cutlass13device_kernelINS_4gemm6kernel13GemmUniversalIN4cute5tupleIJiiiiEEENS1_10collective13CollectiveMmaINS1_34MainloopSm90TmaGmmaWarpSpecializedILi13ENS5_IJNS4_1CILi1EEESB_SB_EEENS1_35KernelTmaWarpSpecializedCooperativeEEENS5_IJNSA_ILi192EEENSA_ILi80EEENSA_ILi32EEEEEENS_10bfloat16_tENS5_IJlSB_lEEESJ_SK_NS4_8TiledMMAINS4_8MMA_AtomIJNS4_4SM904GMMA27MMA_64x16x16_F32BF16BF16_SSILNSO_5MajorE0ELSQ_0ELNSO_7ScaleInE1ELSR_1EEEEEENS4_6LayoutINS5_IJNSA_ILi2EEESB_SB_EEENS5_IJSB_NSA_ILi0EEESX_EEEEENS5_IJNS4_10UnderscoreES10_S10_EEEEENS4_13SM90_TMA_LOADENS4_14ComposedLayoutINS4_7SwizzleILi2ELi4ELi3EEENS4_18smem_ptr_flag_bitsILi16EEENSU_INS5_IJNSA_ILi8EEESH_EEENS5_IJSH_SB_EEEEEEEvNS4_8identityES13_S1D_vS1E_EENS_8epilogue10collective6detail29Sm90TmaWarpSpecializedAdapterINS1H_15DefaultEpilogueISJ_SK_SK_NS1G_6thread17LinearCombinationISJ_Li1EffLNS1L_9ScaleType4KindE0ELNS_15FloatRoundStyleE2ESJ_EENS1_15EpilogueDefaultEEEEEvvEEEEvNT_6ParamsE:
	.zero		1664


//--------------------- SYMBOLS --------------------------

	.type		.nv.reservedSmem.offset0,@object
	.size		.nv.reservedSmem.offset0,0x4
	.type		__assertfail,@function
